	.headerflags	@"EF_CUDA_TEXMODE_UNIFIED EF_CUDA_64BIT_ADDRESS EF_CUDA_SM89 EF_CUDA_VIRTUAL_SM(EF_CUDA_SM89)"
	.elftype	@"ET_EXEC"


//--------------------- .nv.info                  --------------------------
	.section	.nv.info,"",@"SHT_CUDA_INFO"
	.align	4


	//----- nvinfo : EIATTR_REGCOUNT
	.align		4
        /*0000*/ 	.byte	0x04, 0x2f
        /*0002*/ 	.short	(.L_1 - .L_0)
	.align		4
.L_0:
        /*0004*/ 	.word	index@(triton__0d1d2d3d4de5de)
        /*0008*/ 	.word	0x0000007f


	//----- nvinfo : EIATTR_MAX_STACK_SIZE
	.align		4
.L_1:
        /*000c*/ 	.byte	0x04, 0x23
        /*000e*/ 	.short	(.L_3 - .L_2)
	.align		4
.L_2:
        /*0010*/ 	.word	index@(triton__0d1d2d3d4de5de)
        /*0014*/ 	.word	0x00000000


	//----- nvinfo : EIATTR_MIN_STACK_SIZE
	.align		4
.L_3:
        /*0018*/ 	.byte	0x04, 0x12
        /*001a*/ 	.short	(.L_5 - .L_4)
	.align		4
.L_4:
        /*001c*/ 	.word	index@(triton__0d1d2d3d4de5de)
        /*0020*/ 	.word	0x00000000


	//----- nvinfo : EIATTR_FRAME_SIZE
	.align		4
.L_5:
        /*0024*/ 	.byte	0x04, 0x11
        /*0026*/ 	.short	(.L_7 - .L_6)
	.align		4
.L_6:
        /*0028*/ 	.word	index@(triton__0d1d2d3d4de5de)
        /*002c*/ 	.word	0x00000000
.L_7:


//--------------------- .nv.info.triton__0d1d2d3d4de5de --------------------------
	.section	.nv.info.triton__0d1d2d3d4de5de,"",@"SHT_CUDA_INFO"
	.align	4


	//----- nvinfo : EIATTR_CUDA_API_VERSION
	.align		4
        /*0000*/ 	.byte	0x04, 0x37
        /*0002*/ 	.short	(.L_9 - .L_8)
.L_8:
        /*0004*/ 	.word	0x0000007b


	//----- nvinfo : EIATTR_PARAM_CBANK
	.align		4
.L_9:
        /*0008*/ 	.byte	0x04, 0x0a
        /*000a*/ 	.short	(.L_11 - .L_10)
	.align		4
.L_10:
        /*000c*/ 	.word	index@(.nv.constant0.triton__0d1d2d3d4de5de)
        /*0010*/ 	.short	0x0160
        /*0012*/ 	.short	0x0028


	//----- nvinfo : EIATTR_CBANK_PARAM_SIZE
	.align		4
.L_11:
        /*0014*/ 	.byte	0x03, 0x19
        /*0016*/ 	.short	0x0028


	//----- nvinfo : EIATTR_KPARAM_INFO
	.align		4
        /*0018*/ 	.byte	0x04, 0x17
        /*001a*/ 	.short	(.L_13 - .L_12)
.L_12:
        /*001c*/ 	.word	0x00000000
        /*0020*/ 	.short	0x0005
        /*0022*/ 	.short	0x0024
        /*0024*/ 	.byte	0x00, 0xf0, 0x11, 0x00


	//----- nvinfo : EIATTR_KPARAM_INFO
	.align		4
.L_13:
        /*0028*/ 	.byte	0x04, 0x17
        /*002a*/ 	.short	(.L_15 - .L_14)
.L_14:
        /*002c*/ 	.word	0x00000000
        /*0030*/ 	.short	0x0004
        /*0032*/ 	.short	0x0020
        /*0034*/ 	.byte	0x00, 0xf0, 0x11, 0x00


	//----- nvinfo : EIATTR_KPARAM_INFO
	.align		4
.L_15:
        /*0038*/ 	.byte	0x04, 0x17
        /*003a*/ 	.short	(.L_17 - .L_16)
.L_16:
        /*003c*/ 	.word	0x00000000
        /*0040*/ 	.short	0x0003
        /*0042*/ 	.short	0x0018
        /*0044*/ 	.byte	0x00, 0xf0, 0x21, 0x00


	//----- nvinfo : EIATTR_KPARAM_INFO
	.align		4
.L_17:
        /*0048*/ 	.byte	0x04, 0x17
        /*004a*/ 	.short	(.L_19 - .L_18)
.L_18:
        /*004c*/ 	.word	0x00000000
        /*0050*/ 	.short	0x0002
        /*0052*/ 	.short	0x0010
        /*0054*/ 	.byte	0x00, 0xf0, 0x21, 0x00


	//----- nvinfo : EIATTR_KPARAM_INFO
	.align		4
.L_19:
        /*0058*/ 	.byte	0x04, 0x17
        /*005a*/ 	.short	(.L_21 - .L_20)
.L_20:
        /*005c*/ 	.word	0x00000000
        /*0060*/ 	.short	0x0001
        /*0062*/ 	.short	0x0008
        /*0064*/ 	.byte	0x00, 0xf0, 0x21, 0x00


	//----- nvinfo : EIATTR_KPARAM_INFO
	.align		4
.L_21:
        /*0068*/ 	.byte	0x04, 0x17
        /*006a*/ 	.short	(.L_23 - .L_22)
.L_22:
        /*006c*/ 	.word	0x00000000
        /*0070*/ 	.short	0x0000
        /*0072*/ 	.short	0x0000
        /*0074*/ 	.byte	0x00, 0xf0, 0x21, 0x00


	//----- nvinfo : EIATTR_MAXREG_COUNT
	.align		4
.L_23:
        /*0078*/ 	.byte	0x03, 0x1b
        /*007a*/ 	.short	0x00ff


	//----- nvinfo : EIATTR_EXIT_INSTR_OFFSETS
	.align		4
        /*007c*/ 	.byte	0x04, 0x1c
        /*007e*/ 	.short	(.L_25 - .L_24)


	//   ....[0]....
.L_24:
        /*0080*/ 	.word	0x00004420


	//   ....[1]....
        /*0084*/ 	.word	0x00004470


	//----- nvinfo : EIATTR_MAX_THREADS
	.align		4
.L_25:
        /*0088*/ 	.byte	0x04, 0x05
        /*008a*/ 	.short	(.L_27 - .L_26)
.L_26:
        /*008c*/ 	.word	0x00000100
        /*0090*/ 	.word	0x00000001
        /*0094*/ 	.word	0x00000001
.L_27:


//--------------------- .nv.rel.action            --------------------------
	.section	.nv.rel.action,"",@"SHT_CUDA_RELOCINFO"
	.align	8
	.sectionentsize	8
        /*0000*/ 	.byte	0x73, 0x00, 0x00, 0x00, 0x00, 0x00, 0x00, 0x00, 0x00, 0x00, 0x00, 0x11, 0x25, 0x00, 0x05, 0x36


//--------------------- .nv.constant0.triton__0d1d2d3d4de5de --------------------------
	.section	.nv.constant0.triton__0d1d2d3d4de5de,"a",@progbits
	.align	4
.nv.constant0.triton__0d1d2d3d4de5de:
	.zero		392


//--------------------- .text.triton__0d1d2d3d4de5de --------------------------
	.section	.text.triton__0d1d2d3d4de5de,"ax",@progbits
	.sectionflags	@"SHF_BARRIERS=1"
	.sectioninfo	@"SHI_REGISTERS=127"
	.align	128
        .global         triton__0d1d2d3d4de5de
        .type           triton__0d1d2d3d4de5de,@function
        .size           triton__0d1d2d3d4de5de,(.L_x_1 - triton__0d1d2d3d4de5de)
        .other          triton__0d1d2d3d4de5de,@"STO_CUDA_ENTRY STV_DEFAULT"
triton__0d1d2d3d4de5de:
.text.triton__0d1d2d3d4de5de:
[----:B------:R-:W-:-:S02]  /*0000*/  IMAD.MOV.U32 R1, RZ, RZ, c[0x0][0x28] ;  /* 0x00000a00ff017624 */ /* 0x000fc400078e00ff */
[----:B------:R-:W0:Y:S01]  /*0010*/  S2R R4, SR_TID.X ;  /* 0x0000000000047919 */ /* 0x000e220000002100 */
[----:B------:R-:W-:Y:S01]  /*0020*/  IMAD.MOV.U32 R24, RZ, RZ, 0x2 ;  /* 0x00000002ff187424 */ /* 0x000fe200078e00ff */
[----:B------:R-:W-:Y:S01]  /*0030*/  CS2R R20, SRZ ;  /* 0x0000000000147805 */ /* 0x000fe2000001ff00 */
[----:B------:R-:W-:Y:S01]  /*0040*/  CS2R R22, SRZ ;  /* 0x0000000000167805 */ /* 0x000fe2000001ff00 */
[----:B------:R-:W1:Y:S01]  /*0050*/  S2R R5, SR_CTAID.Y ;  /* 0x0000000000057919 */ /* 0x000e620000002600 */
[----:B------:R-:W-:-:S03]  /*0060*/  ULDC.64 UR4, c[0x0][0x118] ;  /* 0x0000460000047ab9 */ /* 0x000fc60000000a00 */
[----:B------:R-:W2:Y:S01]  /*0070*/  S2R R28, SR_CTAID.X ;  /* 0x00000000001c7919 */ /* 0x000ea20000002500 */
[----:B0-----:R-:W-:Y:S02]  /*0080*/  LOP3.LUT R2, R4, 0x1f, RZ, 0xc0, !PT ;  /* 0x0000001f04027812 */ /* 0x001fe400078ec0ff */
[----:B------:R-:W-:Y:S01]  /*0090*/  SHF.R.U32.HI R25, RZ, 0x5, R4 ;  /* 0x00000005ff197819 */ /* 0x000fe20000011604 */
[----:B-1----:R-:W-:Y:S02]  /*00a0*/  IMAD.SHL.U32 R29, R5, 0x100, RZ ;  /* 0x00000100051d7824 */ /* 0x002fe400078e00ff */
[----:B------:R-:W-:Y:S01]  /*00b0*/  IMAD.SHL.U32 R13, R2, 0x8, RZ ;  /* 0x00000008020d7824 */ /* 0x000fe200078e00ff */
[----:B------:R-:W-:Y:S02]  /*00c0*/  SGXT.U32 R25, R25, 0x3 ;  /* 0x000000031919781a */ /* 0x000fe40000000000 */
[----:B--2---:R-:W-:Y:S01]  /*00d0*/  SHF.L.U32 R8, R28, 0x4, RZ ;  /* 0x000000041c087819 */ /* 0x004fe200000006ff */
[----:B------:R-:W-:-:S03]  /*00e0*/  IMAD.IADD R12, R13, 0x1, R29 ;  /* 0x000000010d0c7824 */ /* 0x000fc600078e021d */
[----:B------:R-:W-:Y:S02]  /*00f0*/  LOP3.LUT R0, R8, R25, RZ, 0xfc, !PT ;  /* 0x0000001908007212 */ /* 0x000fe400078efcff */
[----:B------:R-:W-:Y:S02]  /*0100*/  SHF.R.S32.HI R3, RZ, 0x1f, R12 ;  /* 0x0000001fff037819 */ /* 0x000fe4000001140c */
[----:B------:R-:W-:Y:S02]  /*0110*/  ISETP.GE.AND P1, PT, R0, 0x100, PT ;  /* 0x000001000000780c */ /* 0x000fe40003f26270 */
[----:B------:R-:W-:-:S05]  /*0120*/  LEA.HI R3, R3, R12, RZ, 0x9 ;  /* 0x0000000c03037211 */ /* 0x000fca00078f48ff */
[C---:B------:R-:W-:Y:S01]  /*0130*/  IMAD.SHL.U32 R6, R3.reuse, 0x200, RZ ;  /* 0x0000020003067824 */ /* 0x040fe200078e00ff */
[----:B------:R-:W-:-:S04]  /*0140*/  LOP3.LUT R3, R3, 0xfffffe00, RZ, 0xc0, !PT ;  /* 0xfffffe0003037812 */ /* 0x000fc800078ec0ff */
[----:B------:R-:W-:Y:S01]  /*0150*/  LOP3.LUT R15, R6, 0xfffc0000, RZ, 0xc0, !PT ;  /* 0xfffc0000060f7812 */ /* 0x000fe200078ec0ff */
[----:B------:R-:W-:Y:S01]  /*0160*/  IMAD.IADD R12, R12, 0x1, -R3 ;  /* 0x000000010c0c7824 */ /* 0x000fe200078e0a03 */
[----:B------:R-:W-:-:S03]  /*0170*/  LOP3.LUT R3, R8, 0x8, R25, 0xfe, !PT ;  /* 0x0000000808037812 */ /* 0x000fc600078efe19 */
[--C-:B------:R-:W-:Y:S01]  /*0180*/  IMAD R9, R0, 0x200, R15.reuse ;  /* 0x0000020000097824 */ /* 0x100fe200078e020f */
[C---:B------:R-:W-:Y:S01]  /*0190*/  ISETP.GE.AND P3, PT, R3.reuse, 0x100, PT ;  /* 0x000001000300780c */ /* 0x040fe20003f66270 */
[----:B------:R-:W-:-:S03]  /*01a0*/  IMAD R15, R3, 0x200, R15 ;  /* 0x00000200030f7824 */ /* 0x000fc600078e020f */
[C---:B------:R-:W-:Y:S01]  /*01b0*/  IADD3 R7, R12.reuse, R9, RZ ;  /* 0x000000090c077210 */ /* 0x040fe20007ffe0ff */
[----:B------:R-:W-:-:S04]  /*01c0*/  IMAD.IADD R11, R12, 0x1, R15 ;  /* 0x000000010c0b7824 */ /* 0x000fc800078e020f */
[----:B------:R-:W-:Y:S01]  /*01d0*/  IMAD.WIDE R6, R7, R24, c[0x0][0x160] ;  /* 0x0000580007067625 */ /* 0x000fe200078e0218 */
[----:B------:R-:W-:Y:S01]  /*01e0*/  CS2R R16, SRZ ;  /* 0x0000000000107805 */ /* 0x000fe2000001ff00 */
[----:B------:R-:W-:-:S03]  /*01f0*/  CS2R R18, SRZ ;  /* 0x0000000000127805 */ /* 0x000fc6000001ff00 */
[----:B------:R0:W2:Y:S01]  /*0200*/  @!P1 LDG.E.EL.128 R20, [R6.64] ;  /* 0x0000000406149981 */ /* 0x0000a2000c2e1d00 */
[----:B------:R-:W-:-:S05]  /*0210*/  IMAD.WIDE R10, R11, R24, c[0x0][0x160] ;  /* 0x000058000b0a7625 */ /* 0x000fca00078e0218 */
[----:B------:R1:W3:Y:S01]  /*0220*/  @!P3 LDG.E.EL.128 R16, [R10.64] ;  /* 0x000000040a10b981 */ /* 0x0002e2000c2e1d00 */
[----:B------:R-:W-:Y:S01]  /*0230*/  SHF.R.U32.HI R14, RZ, 0x1, R4 ;  /* 0x00000001ff0e7819 */ /* 0x000fe20000011604 */
[----:B------:R-:W-:Y:S01]  /*0240*/  IMAD.SHL.U32 R27, R25, 0x10, RZ ;  /* 0x00000010191b7824 */ /* 0x000fe200078e00ff */
[----:B------:R-:W-:Y:S01]  /*0250*/  CS2R R52, SRZ ;  /* 0x0000000000347805 */ /* 0x000fe2000001ff00 */
[----:B0-----:R-:W-:Y:S01]  /*0260*/  SHF.R.S32.HI R6, RZ, 0x17, R5 ;  /* 0x00000017ff067819 */ /* 0x001fe20000011405 */
[----:B------:R-:W-:Y:S01]  /*0270*/  IMAD R26, R2, 0x88, RZ ;  /* 0x00000088021a7824 */ /* 0x000fe200078e02ff */
[----:B------:R-:W-:Y:S01]  /*0280*/  SGXT.U32 R14, R14, 0x4 ;  /* 0x000000040e0e781a */ /* 0x000fe20000000000 */
[----:B------:R-:W-:Y:S01]  /*0290*/  CS2R R54, SRZ ;  /* 0x0000000000367805 */ /* 0x000fe2000001ff00 */
[----:B------:R-:W-:Y:S02]  /*02a0*/  SGXT R2, R6, 0x1 ;  /* 0x000000010602781a */ /* 0x000fe40000000200 */
[----:B------:R-:W-:-:S02]  /*02b0*/  LOP3.LUT R14, R27, R14, RZ, 0xfc, !PT ;  /* 0x0000000e1b0e7212 */ /* 0x000fc400078efcff */
[----:B------:R-:W-:Y:S02]  /*02c0*/  LOP3.LUT R73, R26, R25, RZ, 0xfc, !PT ;  /* 0x000000191a497212 */ /* 0x000fe400078efcff */
[C---:B------:R-:W-:Y:S02]  /*02d0*/  LOP3.LUT R83, R29.reuse, R14, RZ, 0xfc, !PT ;  /* 0x0000000e1d537212 */ /* 0x040fe400078efcff */
[----:B------:R-:W-:Y:S01]  /*02e0*/  LOP3.LUT R29, R29, 0x80, R14, 0xfe, !PT ;  /* 0x000000801d1d7812 */ /* 0x000fe200078efe0e */
[----:B------:R-:W-:Y:S01]  /*02f0*/  IMAD.SHL.U32 R73, R73, 0x2, RZ ;  /* 0x0000000249497824 */ /* 0x000fe200078e00ff */
[C---:B------:R-:W-:Y:S02]  /*0300*/  LEA.HI R6, R2.reuse, R83, RZ, 0x9 ;  /* 0x0000005302067211 */ /* 0x040fe400078f48ff */
[----:B------:R-:W-:Y:S02]  /*0310*/  LEA.HI R7, R2, R29, RZ, 0x9 ;  /* 0x0000001d02077211 */ /* 0x000fe400078f48ff */
[----:B------:R-:W-:-:S02]  /*0320*/  LOP3.LUT R2, R25, 0x8, RZ, 0xfc, !PT ;  /* 0x0000000819027812 */ /* 0x000fc400078efcff */
[----:B-1----:R-:W-:Y:S02]  /*0330*/  LOP3.LUT R10, R7, 0xfffe00, RZ, 0xc0, !PT ;  /* 0x00fffe00070a7812 */ /* 0x002fe400078ec0ff */
[----:B------:R-:W-:Y:S02]  /*0340*/  IADD3 R2, R2, R26, RZ ;  /* 0x0000001a02027210 */ /* 0x000fe40007ffe0ff */
[----:B------:R-:W-:Y:S01]  /*0350*/  LOP3.LUT R6, R6, 0xfffe00, RZ, 0xc0, !PT ;  /* 0x00fffe0006067812 */ /* 0x000fe200078ec0ff */
[----:B------:R-:W-:Y:S02]  /*0360*/  IMAD.IADD R69, R29, 0x1, -R10 ;  /* 0x000000011d457824 */ /* 0x000fe400078e0a0a */
[----:B------:R-:W-:Y:S02]  /*0370*/  IMAD.SHL.U32 R74, R2, 0x2, RZ ;  /* 0x00000002024a7824 */ /* 0x000fe400078e00ff */
[----:B------:R-:W-:Y:S02]  /*0380*/  IMAD.SHL.U32 R2, R4, 0x8, RZ ;  /* 0x0000000804027824 */ /* 0x000fe400078e00ff */
[----:B------:R-:W-:-:S03]  /*0390*/  IMAD.IADD R83, R83, 0x1, -R6 ;  /* 0x0000000153537824 */ /* 0x000fc600078e0a06 */
[----:B------:R-:W-:Y:S01]  /*03a0*/  LOP3.LUT R11, R2, 0x8, RZ, 0xc0, !PT ;  /* 0x00000008020b7812 */ /* 0x000fe200078ec0ff */
[----:B------:R-:W-:Y:S01]  /*03b0*/  CS2R R48, SRZ ;  /* 0x0000000000307805 */ /* 0x000fe2000001ff00 */
[----:B------:R-:W-:Y:S01]  /*03c0*/  CS2R R50, SRZ ;  /* 0x0000000000327805 */ /* 0x000fe2000001ff00 */
[----:B--2---:R-:W-:Y:S01]  /*03d0*/  SHF.R.U32.HI R10, RZ, 0x10, R21 ;  /* 0x00000010ff0a7819 */ /* 0x004fe20000011615 */
[----:B------:R-:W-:Y:S01]  /*03e0*/  STS.U16 [R73], R20 ;  /* 0x0000001449007388 */ /* 0x000fe20000000400 */
[----:B------:R-:W-:Y:S02]  /*03f0*/  SHF.R.U32.HI R6, RZ, 0x10, R20 ;  /* 0x00000010ff067819 */ /* 0x000fe40000011614 */
[----:B------:R-:W-:Y:S01]  /*0400*/  SHF.R.U32.HI R26, RZ, 0x10, R22 ;  /* 0x00000010ff1a7819 */ /* 0x000fe20000011616 */
[----:B------:R0:W-:Y:S01]  /*0410*/  STS.U16 [R73+0x66], R10 ;  /* 0x0000660a49007388 */ /* 0x0001e20000000400 */
[----:B------:R-:W-:Y:S02]  /*0420*/  SHF.R.U32.HI R30, RZ, 0x10, R23 ;  /* 0x00000010ff1e7819 */ /* 0x000fe40000011617 */
[----:B---3--:R-:W-:Y:S01]  /*0430*/  SHF.R.U32.HI R7, RZ, 0x10, R16 ;  /* 0x00000010ff077819 */ /* 0x008fe20000011610 */
[----:B------:R1:W-:Y:S01]  /*0440*/  STS.U16 [R73+0x44], R21 ;  /* 0x0000441549007388 */ /* 0x0003e20000000400 */
[----:B------:R-:W-:-:S03]  /*0450*/  SHF.R.U32.HI R27, RZ, 0x10, R19 ;  /* 0x00000010ff1b7819 */ /* 0x000fc60000011613 */
[----:B------:R-:W-:Y:S01]  /*0460*/  STS.U16 [R73+0x88], R22 ;  /* 0x0000881649007388 */ /* 0x000fe20000000400 */
[----:B0-----:R-:W-:-:S03]  /*0470*/  LOP3.LUT R10, R8, R11, RZ, 0xfc, !PT ;  /* 0x0000000b080a7212 */ /* 0x001fc600078efcff */
[----:B------:R0:W-:Y:S01]  /*0480*/  STS.U16 [R73+0xcc], R23 ;  /* 0x0000cc1749007388 */ /* 0x0001e20000000400 */
[----:B------:R-:W-:-:S03]  /*0490*/  ISETP.GE.AND P0, PT, R10, 0x100, PT ;  /* 0x000001000a00780c */ /* 0x000fc60003f06270 */
[----:B------:R-:W-:Y:S01]  /*04a0*/  STS.U16 [R73+0x22], R6 ;  /* 0x0000220649007388 */ /* 0x000fe20000000400 */
[----:B-1----:R-:W-:-:S03]  /*04b0*/  SHF.R.U32.HI R21, RZ, 0x10, R17 ;  /* 0x00000010ff157819 */ /* 0x002fc60000011611 */
[----:B------:R-:W-:Y:S01]  /*04c0*/  STS.U16 [R73+0xaa], R26 ;  /* 0x0000aa1a49007388 */ /* 0x000fe20000000400 */
[----:B0-----:R-:W-:-:S03]  /*04d0*/  SHF.R.U32.HI R23, RZ, 0x10, R18 ;  /* 0x00000010ff177819 */ /* 0x001fc60000011612 */
[----:B------:R-:W-:Y:S04]  /*04e0*/  STS.U16 [R73+0xee], R30 ;  /* 0x0000ee1e49007388 */ /* 0x000fe80000000400 */
[----:B------:R-:W-:Y:S04]  /*04f0*/  STS.U16 [R73+0x10], R16 ;  /* 0x0000101049007388 */ /* 0x000fe80000000400 */
[----:B------:R0:W-:Y:S04]  /*0500*/  STS.U16 [R74+0x22], R7 ;  /* 0x000022074a007388 */ /* 0x0001e80000000400 */
[----:B------:R1:W-:Y:S04]  /*0510*/  STS.U16 [R74+0x44], R17 ;  /* 0x000044114a007388 */ /* 0x0003e80000000400 */
[----:B------:R-:W-:Y:S01]  /*0520*/  STS.U16 [R74+0x66], R21 ;  /* 0x000066154a007388 */ /* 0x000fe20000000400 */
[----:B0-----:R-:W-:-:S03]  /*0530*/  LEA R7, R83, R10, 0x8 ;  /* 0x0000000a53077211 */ /* 0x001fc600078e40ff */
[----:B------:R-:W-:Y:S01]  /*0540*/  STS.U16 [R74+0x88], R18 ;  /* 0x000088124a007388 */ /* 0x000fe20000000400 */
[----:B-1----:R-:W-:Y:S02]  /*0550*/  IMAD R17, R69, 0x100, R10 ;  /* 0x0000010045117824 */ /* 0x002fe400078e020a */
[-C--:B------:R-:W-:Y:S01]  /*0560*/  IMAD.WIDE R6, R7, R24.reuse, c[0x0][0x168] ;  /* 0x00005a0007067625 */ /* 0x080fe200078e0218 */
[----:B------:R-:W-:Y:S04]  /*0570*/  STS.U16 [R74+0xaa], R23 ;  /* 0x0000aa174a007388 */ /* 0x000fe80000000400 */
[----:B------:R-:W-:Y:S01]  /*0580*/  STS.U16 [R74+0xcc], R19 ;  /* 0x0000cc134a007388 */ /* 0x000fe20000000400 */
[----:B------:R-:W-:-:S03]  /*0590*/  IMAD.WIDE R16, R17, R24, c[0x0][0x168] ;  /* 0x00005a0011107625 */ /* 0x000fc600078e0218 */
[----:B------:R-:W-:Y:S04]  /*05a0*/  STS.U16 [R74+0xee], R27 ;  /* 0x0000ee1b4a007388 */ /* 0x000fe80000000400 */
[----:B------:R-:W-:Y:S06]  /*05b0*/  BAR.SYNC 0x0 ;  /* 0x0000000000007b1d */ /* 0x000fec0000000000 */
[----:B------:R0:W2:Y:S04]  /*05c0*/  @!P0 LDG.E.EL.128 R52, [R6.64] ;  /* 0x0000000406348981 */ /* 0x0000a8000c2e1d00 */
[----:B------:R1:W3:Y:S01]  /*05d0*/  @!P0 LDG.E.EL.128 R48, [R16.64] ;  /* 0x0000000410308981 */ /* 0x0002e2000c2e1d00 */
[----:B------:R-:W-:Y:S01]  /*05e0*/  IMAD R19, R14, 0x11, R11 ;  /* 0x000000110e137824 */ /* 0x000fe200078e020b */
[----:B------:R-:W-:Y:S01]  /*05f0*/  LOP3.LUT R2, R28, 0xffffff8, RZ, 0xc0, !PT ;  /* 0x0ffffff81c027812 */ /* 0x000fe200078ec0ff */
[----:B------:R-:W-:Y:S01]  /*0600*/  IMAD R18, R11, 0x108, R14 ;  /* 0x000001080b127824 */ /* 0x000fe200078e020e */
[----:B------:R-:W-:Y:S01]  /*0610*/  CS2R R40, SRZ ;  /* 0x0000000000287805 */ /* 0x000fe2000001ff00 */
[----:B------:R-:W-:Y:S01]  /*0620*/  IMAD.SHL.U32 R19, R19, 0x2, RZ ;  /* 0x0000000213137824 */ /* 0x000fe200078e00ff */
[----:B------:R-:W-:Y:S01]  /*0630*/  ISETP.NE.AND P2, PT, R2, 0x8, PT ;  /* 0x000000080200780c */ /* 0x000fe20003f45270 */
[----:B0-----:R-:W-:Y:S01]  /*0640*/  IMAD R6, R25, 0x108, R13 ;  /* 0x0000010819067824 */ /* 0x001fe200078e020d */
[----:B------:R-:W-:Y:S01]  /*0650*/  CS2R R42, SRZ ;  /* 0x00000000002a7805 */ /* 0x000fe2000001ff00 */
[----:B------:R-:W-:Y:S01]  /*0660*/  IMAD.SHL.U32 R25, R18, 0x2, RZ ;  /* 0x0000000212197824 */ /* 0x000fe200078e00ff */
[----:B------:R-:W-:Y:S01]  /*0670*/  LDS.U16 R14, [R19] ;  /* 0x00000000130e7984 */ /* 0x000fe20000000400 */
[----:B------:R-:W-:-:S03]  /*0680*/  CS2R R34, SRZ ;  /* 0x0000000000227805 */ /* 0x000fc6000001ff00 */
[----:B------:R-:W-:Y:S04]  /*0690*/  LDS.U16 R23, [R19+0x2] ;  /* 0x0000020013177984 */ /* 0x000fe80000000400 */
[----:B------:R-:W-:Y:S04]  /*06a0*/  LDS.U16 R21, [R19+0x4] ;  /* 0x0000040013157984 */ /* 0x000fe80000000400 */
[----:B------:R-:W-:Y:S04]  /*06b0*/  LDS.U16 R7, [R19+0x6] ;  /* 0x0000060013077984 */ /* 0x000fe80000000400 */
[----:B------:R-:W-:Y:S04]  /*06c0*/  LDS.U16 R65, [R19+0x8] ;  /* 0x0000080013417984 */ /* 0x000fe80000000400 */
[----:B------:R-:W-:Y:S04]  /*06d0*/  LDS.U16 R13, [R19+0xa] ;  /* 0x00000a00130d7984 */ /* 0x000fe80000000400 */
[----:B-1----:R-:W-:Y:S04]  /*06e0*/  LDS.U16 R17, [R19+0xc] ;  /* 0x00000c0013117984 */ /* 0x002fe80000000400 */
[----:B------:R-:W-:Y:S04]  /*06f0*/  LDS.U16 R16, [R19+0xe] ;  /* 0x00000e0013107984 */ /* 0x000fe80000000400 */
        /* <DEDUP_REMOVED lines=8> */
[----:B------:R-:W-:Y:S06]  /*0780*/  BAR.SYNC 0x0 ;  /* 0x0000000000007b1d */ /* 0x000fec0000000000 */
[----:B------:R-:W-:Y:S01]  /*0790*/  IMAD.SHL.U32 R60, R6, 0x2, RZ ;  /* 0x00000002063c7824 */ /* 0x000fe200078e00ff */
[----:B------:R-:W-:Y:S01]  /*07a0*/  CS2R R36, SRZ ;  /* 0x0000000000247805 */ /* 0x000fe2000001ff00 */
[----:B------:R-:W-:Y:S01]  /*07b0*/  CS2R R38, SRZ ;  /* 0x0000000000267805 */ /* 0x000fe2000001ff00 */
[----:B------:R-:W-:Y:S01]  /*07c0*/  CS2R R44, SRZ ;  /* 0x00000000002c7805 */ /* 0x000fe2000001ff00 */
[----:B------:R-:W-:Y:S01]  /*07d0*/  CS2R R46, SRZ ;  /* 0x00000000002e7805 */ /* 0x000fe2000001ff00 */
[----:B--2---:R-:W-:Y:S01]  /*07e0*/  PRMT R26, R52, 0x7632, R26 ;  /* 0x00007632341a7816 */ /* 0x004fe2000000001a */
[----:B------:R-:W-:Y:S01]  /*07f0*/  STS.U16 [R25], R52 ;  /* 0x0000003419007388 */ /* 0x000fe20000000400 */
[----:B------:R-:W-:-:S02]  /*0800*/  PRMT R29, R55, 0x7632, R29 ;  /* 0x00007632371d7816 */ /* 0x000fc4000000001d */
[----:B------:R-:W-:Y:S01]  /*0810*/  PRMT R27, R53, 0x7632, R27 ;  /* 0x00007632351b7816 */ /* 0x000fe2000000001b */
[----:B------:R0:W-:Y:S01]  /*0820*/  STS.U16 [R25+0x210], R26 ;  /* 0x0002101a19007388 */ /* 0x0001e20000000400 */
[----:B---3--:R-:W-:Y:S02]  /*0830*/  PRMT R30, R48, 0x7632, R30 ;  /* 0x00007632301e7816 */ /* 0x008fe4000000001e */
[----:B------:R-:W-:Y:S01]  /*0840*/  PRMT R32, R50, 0x7632, R32 ;  /* 0x0000763232207816 */ /* 0x000fe20000000020 */
[----:B------:R1:W-:Y:S01]  /*0850*/  STS.U16 [R25+0xe70], R29 ;  /* 0x000e701d19007388 */ /* 0x0003e20000000400 */
[----:B------:R-:W-:Y:S02]  /*0860*/  PRMT R33, R51, 0x7632, R33 ;  /* 0x0000763233217816 */ /* 0x000fe40000000021 */
[----:B------:R-:W-:Y:S01]  /*0870*/  PRMT R28, R54, 0x7632, R28 ;  /* 0x00007632361c7816 */ /* 0x000fe2000000001c */
[----:B------:R2:W-:Y:S01]  /*0880*/  STS.U16 [R25+0x630], R27 ;  /* 0x0006301b19007388 */ /* 0x0005e20000000400 */
[----:B------:R-:W-:-:S02]  /*0890*/  PRMT R31, R49, 0x7632, R31 ;  /* 0x00007632311f7816 */ /* 0x000fc4000000001f */
[----:B0-----:R-:W-:Y:S01]  /*08a0*/  IADD3 R26, R12, 0x20000, RZ ;  /* 0x000200000c1a7810 */ /* 0x001fe20007ffe0ff */
[----:B------:R0:W-:Y:S03]  /*08b0*/  STS.U16 [R25+0x310], R30 ;  /* 0x0003101e19007388 */ /* 0x0001e60000000400 */
[----:B-1----:R-:W-:Y:S01]  /*08c0*/  IADD3 R29, R15, R26, RZ ;  /* 0x0000001a0f1d7210 */ /* 0x002fe20007ffe0ff */
[----:B------:R-:W-:Y:S01]  /*08d0*/  STS.U16 [R25+0xb50], R32 ;  /* 0x000b502019007388 */ /* 0x000fe20000000400 */
[----:B--2---:R-:W-:-:S03]  /*08e0*/  IMAD.IADD R27, R9, 0x1, R26 ;  /* 0x00000001091b7824 */ /* 0x004fc600078e021a */
[----:B------:R1:W-:Y:S01]  /*08f0*/  STS.U16 [R25+0xf70], R33 ;  /* 0x000f702119007388 */ /* 0x0003e20000000400 */
[----:B0-----:R-:W-:Y:S01]  /*0900*/  IADD3 R30, R12, -0x10000, RZ ;  /* 0xffff00000c1e7810 */ /* 0x001fe20007ffe0ff */
[----:B------:R-:W-:Y:S02]  /*0910*/  IMAD.WIDE R26, R27, R24, c[0x0][0x160] ;  /* 0x000058001b1a7625 */ /* 0x000fe400078e0218 */
[----:B------:R0:W-:Y:S02]  /*0920*/  STS.U16 [R25+0xa50], R28 ;  /* 0x000a501c19007388 */ /* 0x0001e40000000400 */
[--C-:B------:R-:W-:Y:S02]  /*0930*/  IMAD.IADD R57, R9, 0x1, R30.reuse ;  /* 0x0000000109397824 */ /* 0x100fe400078e021e */
[----:B------:R-:W-:Y:S01]  /*0940*/  STS.U16 [R25+0x730], R31 ;  /* 0x0007301f19007388 */ /* 0x000fe20000000400 */
[----:B-1----:R-:W-:Y:S01]  /*0950*/  CS2R R32, SRZ ;  /* 0x0000000000207805 */ /* 0x002fe2000001ff00 */
[----:B------:R-:W-:-:S02]  /*0960*/  IMAD.IADD R59, R15, 0x1, R30 ;  /* 0x000000010f3b7824 */ /* 0x000fc400078e021e */
[----:B------:R-:W-:Y:S01]  /*0970*/  STS.U16 [R25+0x420], R53 ;  /* 0x0004203519007388 */ /* 0x000fe20000000400 */
[----:B0-----:R-:W-:-:S03]  /*0980*/  IMAD.WIDE R28, R29, R24, c[0x0][0x160] ;  /* 0x000058001d1c7625 */ /* 0x001fc600078e0218 */
[----:B------:R-:W-:Y:S01]  /*0990*/  STS.U16 [R25+0x840], R54 ;  /* 0x0008403619007388 */ /* 0x000fe20000000400 */
[----:B------:R-:W-:-:S03]  /*09a0*/  IMAD.WIDE R56, R57, R24, c[0x0][0x160] ;  /* 0x0000580039387625 */ /* 0x000fc600078e0218 */
[----:B------:R-:W-:Y:S01]  /*09b0*/  STS.U16 [R25+0xc60], R55 ;  /* 0x000c603719007388 */ /* 0x000fe20000000400 */
[----:B------:R-:W-:-:S03]  /*09c0*/  IMAD.WIDE R58, R59, R24, c[0x0][0x160] ;  /* 0x000058003b3a7625 */ /* 0x000fc600078e0218 */
[----:B------:R-:W-:Y:S04]  /*09d0*/  STS.U16 [R25+0x100], R48 ;  /* 0x0001003019007388 */ /* 0x000fe80000000400 */
[----:B------:R-:W-:Y:S04]  /*09e0*/  STS.U16 [R25+0x520], R49 ;  /* 0x0005203119007388 */ /* 0x000fe80000000400 */
[----:B------:R-:W-:Y:S04]  /*09f0*/  STS.U16 [R25+0x940], R50 ;  /* 0x0009403219007388 */ /* 0x000fe80000000400 */
[----:B------:R-:W-:Y:S04]  /*0a00*/  STS.U16 [R25+0xd60], R51 ;  /* 0x000d603319007388 */ /* 0x000fe80000000400 */
[----:B------:R-:W-:Y:S06]  /*0a10*/  BAR.SYNC 0x0 ;  /* 0x0000000000007b1d */ /* 0x000fec0000000000 */
[----:B------:R0:W2:Y:S04]  /*0a20*/  @!P1 LDG.E.EL.128 R40, [R26.64] ;  /* 0x000000041a289981 */ /* 0x0000a8000c2e1d00 */
[----:B------:R1:W3:Y:S04]  /*0a30*/  @!P3 LDG.E.EL.128 R32, [R28.64] ;  /* 0x000000041c20b981 */ /* 0x0002e8000c2e1d00 */
[----:B0-----:R-:W-:Y:S04]  /*0a40*/  LDS.128 R24, [R60+0x1080] ;  /* 0x001080003c187984 */ /* 0x001fe80000000c00 */
[----:B-1----:R-:W-:Y:S04]  /*0a50*/  LDS.128 R28, [R60] ;  /* 0x000000003c1c7984 */ /* 0x002fe80000000c00 */
[----:B------:R-:W-:Y:S06]  /*0a60*/  BAR.SYNC 0x0 ;  /* 0x0000000000007b1d */ /* 0x000fec0000000000 */
[----:B------:R-:W-:Y:S04]  /*0a70*/  STS.U16 [R73], RZ ;  /* 0x000000ff49007388 */ /* 0x000fe80000000400 */
[----:B------:R-:W-:Y:S04]  /*0a80*/  STS.U16 [R73+0x22], RZ ;  /* 0x000022ff49007388 */ /* 0x000fe80000000400 */
        /* <DEDUP_REMOVED lines=14> */
[----:B------:R-:W-:Y:S06]  /*0b70*/  BAR.SYNC 0x0 ;  /* 0x0000000000007b1d */ /* 0x000fec0000000000 */
[----:B------:R-:W4:Y:S04]  /*0b80*/  @!P2 LDG.E.EL.128 R36, [R56.64] ;  /* 0x000000043824a981 */ /* 0x000f28000c2e1d00 */
[----:B------:R-:W5:Y:S01]  /*0b90*/  @!P2 LDG.E.EL.128 R44, [R58.64] ;  /* 0x000000043a2ca981 */ /* 0x000f62000c2e1d00 */
[----:B------:R-:W-:-:S03]  /*0ba0*/  IMAD.MOV.U32 R79, RZ, RZ, 0x2 ;  /* 0x00000002ff4f7424 */ /* 0x000fc600078e00ff */
[----:B------:R-:W-:Y:S04]  /*0bb0*/  LDS.U16 R70, [R19] ;  /* 0x0000000013467984 */ /* 0x000fe80000000400 */
        /* <DEDUP_REMOVED lines=16> */
[----:B----4-:R-:W-:-:S02]  /*0cc0*/  SEL R36, R36, RZ, !P2 ;  /* 0x000000ff24247207 */ /* 0x010fc40005000000 */
[----:B------:R-:W-:Y:S02]  /*0cd0*/  SEL R38, R38, RZ, !P2 ;  /* 0x000000ff26267207 */ /* 0x000fe40005000000 */
[----:B-----5:R-:W-:Y:S01]  /*0ce0*/  SEL R61, R46, RZ, !P2 ;  /* 0x000000ff2e3d7207 */ /* 0x020fe20005000000 */
[----:B------:R-:W-:Y:S01]  /*0cf0*/  STS.U16 [R73], R36 ;  /* 0x0000002449007388 */ /* 0x000fe20000000400 */
[----:B------:R-:W-:Y:S02]  /*0d00*/  SHF.R.U32.HI R46, RZ, 0x10, R36 ;  /* 0x00000010ff2e7819 */ /* 0x000fe40000011624 */
[----:B------:R-:W-:Y:S01]  /*0d10*/  SEL R60, R37, RZ, !P2 ;  /* 0x000000ff253c7207 */ /* 0x000fe20005000000 */
[----:B------:R0:W-:Y:S01]  /*0d20*/  STS.U16 [R73+0x88], R38 ;  /* 0x0000882649007388 */ /* 0x0001e20000000400 */
[----:B------:R-:W-:Y:S02]  /*0d30*/  SEL R62, R39, RZ, !P2 ;  /* 0x000000ff273e7207 */ /* 0x000fe40005000000 */
[----:B------:R-:W-:Y:S01]  /*0d40*/  SEL R44, R44, RZ, !P2 ;  /* 0x000000ff2c2c7207 */ /* 0x000fe20005000000 */
[----:B------:R1:W-:Y:S01]  /*0d50*/  STS.U16 [R73+0x22], R46 ;  /* 0x0000222e49007388 */ /* 0x0003e20000000400 */
[----:B------:R-:W-:-:S02]  /*0d60*/  SHF.R.U32.HI R58, RZ, 0x10, R38 ;  /* 0x00000010ff3a7819 */ /* 0x000fc40000011626 */
[----:B------:R-:W-:Y:S01]  /*0d70*/  SHF.R.U32.HI R56, RZ, 0x10, R60 ;  /* 0x00000010ff387819 */ /* 0x000fe2000001163c */
[----:B------:R-:W-:Y:S01]  /*0d80*/  STS.U16 [R73+0x44], R60 ;  /* 0x0000443c49007388 */ /* 0x000fe20000000400 */
[----:B------:R-:W-:Y:S01]  /*0d90*/  SHF.R.U32.HI R78, RZ, 0x10, R62 ;  /* 0x00000010ff4e7819 */ /* 0x000fe2000001163e */
[----:B0-----:R-:W-:Y:S01]  /*0da0*/  CS2R R38, SRZ ;  /* 0x0000000000267805 */ /* 0x001fe2000001ff00 */
[----:B------:R-:W-:Y:S01]  /*0db0*/  SHF.R.U32.HI R37, RZ, 0x10, R44 ;  /* 0x00000010ff257819 */ /* 0x000fe2000001162c */
[----:B------:R0:W-:Y:S01]  /*0dc0*/  STS.U16 [R73+0xaa], R58 ;  /* 0x0000aa3a49007388 */ /* 0x0001e20000000400 */
[----:B------:R-:W-:Y:S02]  /*0dd0*/  SEL R45, R45, RZ, !P2 ;  /* 0x000000ff2d2d7207 */ /* 0x000fe40005000000 */
[----:B-1----:R-:W-:Y:S01]  /*0de0*/  IADD3 R46, R10, -0x80, RZ ;  /* 0xffffff800a2e7810 */ /* 0x002fe20007ffe0ff */
[----:B------:R-:W-:Y:S01]  /*0df0*/  STS.U16 [R73+0xcc], R62 ;  /* 0x0000cc3e49007388 */ /* 0x000fe20000000400 */
[----:B------:R-:W-:-:S02]  /*0e00*/  SEL R47, R47, RZ, !P2 ;  /* 0x000000ff2f2f7207 */ /* 0x000fc40005000000 */
[----:B------:R-:W-:Y:S01]  /*0e10*/  SHF.R.U32.HI R59, RZ, 0x10, R61 ;  /* 0x00000010ff3b7819 */ /* 0x000fe2000001163d */
[----:B------:R-:W-:Y:S01]  /*0e20*/  STS.U16 [R73+0x10], R44 ;  /* 0x0000102c49007388 */ /* 0x000fe20000000400 */
[----:B------:R-:W-:Y:S02]  /*0e30*/  SHF.R.U32.HI R57, RZ, 0x10, R45 ;  /* 0x00000010ff397819 */ /* 0x000fe4000001162d */
[----:B0-----:R-:W-:Y:S01]  /*0e40*/  LEA R58, R83, R46, 0x8 ;  /* 0x0000002e533a7211 */ /* 0x001fe200078e40ff */
[----:B------:R0:W-:Y:S01]  /*0e50*/  STS.U16 [R73+0x66], R56 ;  /* 0x0000663849007388 */ /* 0x0001e20000000400 */
[----:B------:R-:W-:-:S03]  /*0e60*/  SHF.R.U32.HI R63, RZ, 0x10, R47 ;  /* 0x00000010ff3f7819 */ /* 0x000fc6000001162f */
[----:B------:R-:W-:Y:S04]  /*0e70*/  STS.U16 [R73+0xee], R78 ;  /* 0x0000ee4e49007388 */ /* 0x000fe80000000400 */
[----:B------:R1:W-:Y:S01]  /*0e80*/  STS.U16 [R74+0x22], R37 ;  /* 0x000022254a007388 */ /* 0x0003e20000000400 */
[----:B0-----:R-:W-:-:S03]  /*0e90*/  IMAD R56, R69, 0x100, R46 ;  /* 0x0000010045387824 */ /* 0x001fc600078e022e */
[----:B------:R0:W-:Y:S04]  /*0ea0*/  STS.U16 [R74+0xaa], R59 ;  /* 0x0000aa3b4a007388 */ /* 0x0001e80000000400 */
[----:B------:R4:W-:Y:S01]  /*0eb0*/  STS.U16 [R74+0x44], R45 ;  /* 0x0000442d4a007388 */ /* 0x0009e20000000400 */
[----:B-1----:R-:W-:-:S03]  /*0ec0*/  CS2R R36, SRZ ;  /* 0x0000000000247805 */ /* 0x002fc6000001ff00 */
[----:B------:R1:W-:Y:S01]  /*0ed0*/  STS.U16 [R74+0x66], R57 ;  /* 0x000066394a007388 */ /* 0x0003e20000000400 */
[----:B0-----:R-:W-:-:S03]  /*0ee0*/  IMAD.WIDE R58, R58, R79, c[0x0][0x170] ;  /* 0x00005c003a3a7625 */ /* 0x001fc600078e024f */
[----:B------:R-:W-:Y:S01]  /*0ef0*/  STS.U16 [R74+0x88], R61 ;  /* 0x0000883d4a007388 */ /* 0x000fe20000000400 */
[----:B----4-:R-:W-:-:S03]  /*0f00*/  CS2R R44, SRZ ;  /* 0x00000000002c7805 */ /* 0x010fc6000001ff00 */
[----:B------:R-:W-:Y:S01]  /*0f10*/  STS.U16 [R74+0xcc], R47 ;  /* 0x0000cc2f4a007388 */ /* 0x000fe20000000400 */
[----:B-1----:R-:W-:-:S03]  /*0f20*/  IMAD.WIDE R56, R56, R79, c[0x0][0x170] ;  /* 0x00005c0038387625 */ /* 0x002fc600078e024f */
[----:B------:R-:W-:Y:S04]  /*0f30*/  STS.U16 [R74+0xee], R63 ;  /* 0x0000ee3f4a007388 */ /* 0x000fe80000000400 */
[----:B------:R-:W-:Y:S06]  /*0f40*/  BAR.SYNC 0x0 ;  /* 0x0000000000007b1d */ /* 0x000fec0000000000 */
[----:B------:R0:W4:Y:S01]  /*0f50*/  @!P2 LDG.E.EL.128 R36, [R58.64] ;  /* 0x000000043a24a981 */ /* 0x000122000c2e1d00 */
[----:B------:R-:W-:-:S03]  /*0f60*/  CS2R R46, SRZ ;  /* 0x00000000002e7805 */ /* 0x000fc6000001ff00 */
[----:B------:R-:W1:Y:S04]  /*0f70*/  LDS.U16 R116, [R19+0x2] ;  /* 0x0000020013747984 */ /* 0x000e680000000400 */
[----:B------:R5:W2:Y:S04]  /*0f80*/  @!P2 LDG.E.EL.128 R44, [R56.64] ;  /* 0x00000004382ca981 */ /* 0x000aa8000c2e1d00 */
[----:B------:R-:W0:Y:S04]  /*0f90*/  LDS.U16 R115, [R19+0x6] ;  /* 0x0000060013737984 */ /* 0x000e280000000400 */
[----:B------:R-:W-:Y:S04]  /*0fa0*/  LDS.U16 R114, [R19] ;  /* 0x0000000013727984 */ /* 0x000fe80000000400 */
[----:B------:R-:W0:Y:S04]  /*0fb0*/  LDS.U16 R113, [R19+0x4] ;  /* 0x0000040013717984 */ /* 0x000e280000000400 */
[----:B------:R-:W0:Y:S04]  /*0fc0*/  LDS.U16 R103, [R19+0x8] ;  /* 0x0000080013677984 */ /* 0x000e280000000400 */
[----:B------:R-:W0:Y:S04]  /*0fd0*/  LDS.U16 R110, [R19+0xa] ;  /* 0x00000a00136e7984 */ /* 0x000e280000000400 */
[----:B------:R-:W-:Y:S04]  /*0fe0*/  LDS.U16 R109, [R19+0xc] ;  /* 0x00000c00136d7984 */ /* 0x000fe80000000400 */
[----:B------:R-:W1:Y:S04]  /*0ff0*/  LDS.U16 R101, [R19+0xe] ;  /* 0x00000e0013657984 */ /* 0x000e680000000400 */
[----:B------:R-:W-:Y:S04]  /*1000*/  LDS.U16 R104, [R19+0x1100] ;  /* 0x0011000013687984 */ /* 0x000fe80000000400 */
[----:B------:R-:W1:Y:S04]  /*1010*/  LDS.U16 R111, [R19+0x1102] ;  /* 0x00110200136f7984 */ /* 0x000e680000000400 */
[----:B------:R-:W-:Y:S04]  /*1020*/  LDS.U16 R107, [R19+0x1104] ;  /* 0x00110400136b7984 */ /* 0x000fe80000000400 */
[----:B------:R-:W-:Y:S04]  /*1030*/  LDS.U16 R105, [R19+0x1106] ;  /* 0x0011060013697984 */ /* 0x000fe80000000400 */
[----:B------:R-:W1:Y:S04]  /*1040*/  LDS.U16 R112, [R19+0x1108] ;  /* 0x0011080013707984 */ /* 0x000e680000000400 */
[----:B------:R-:W-:Y:S04]  /*1050*/  LDS.U16 R106, [R19+0x110a] ;  /* 0x00110a00136a7984 */ /* 0x000fe80000000400 */
[----:B------:R-:W1:Y:S04]  /*1060*/  LDS.U16 R102, [R19+0x110c] ;  /* 0x00110c0013667984 */ /* 0x000e680000000400 */
[----:B------:R-:W1:Y:S01]  /*1070*/  LDS.U16 R108, [R19+0x110e] ;  /* 0x00110e00136c7984 */ /* 0x000e620000000400 */
[----:B------:R-:W-:Y:S01]  /*1080*/  ISETP.GE.AND P1, PT, R0, 0x80, PT ;  /* 0x000000800000780c */ /* 0x000fe20003f26270 */
[----:B------:R-:W-:Y:S01]  /*1090*/  IMAD.MOV.U32 R118, RZ, RZ, 0x2 ;  /* 0x00000002ff767424 */ /* 0x000fe200078e00ff */
[----:B------:R-:W-:Y:S01]  /*10a0*/  ISETP.GE.AND P0, PT, R3, 0x80, PT ;  /* 0x000000800300780c */ /* 0x000fe20003f06270 */
[----:B-----5:R-:W-:Y:S01]  /*10b0*/  CS2R R56, SRZ ;  /* 0x0000000000387805 */ /* 0x020fe2000001ff00 */
[----:B0-----:R-:W-:Y:S01]  /*10c0*/  CS2R R58, SRZ ;  /* 0x00000000003a7805 */ /* 0x001fe2000001ff00 */
[----:B------:R-:W-:Y:S01]  /*10d0*/  CS2R R60, SRZ ;  /* 0x00000000003c7805 */ /* 0x000fe2000001ff00 */
[----:B------:R-:W-:Y:S01]  /*10e0*/  CS2R R62, SRZ ;  /* 0x00000000003e7805 */ /* 0x000fe2000001ff00 */
[----:B------:R-:W-:Y:S06]  /*10f0*/  BAR.SYNC 0x0 ;  /* 0x0000000000007b1d */ /* 0x000fec0000000000 */
[----:B----4-:R-:W-:-:S02]  /*1100*/  SEL R93, R36, RZ, !P2 ;  /* 0x000000ff245d7207 */ /* 0x010fc40005000000 */
[----:B------:R-:W-:Y:S01]  /*1110*/  SEL R94, R37, RZ, !P2 ;  /* 0x000000ff255e7207 */ /* 0x000fe20005000000 */
[----:B------:R-:W-:Y:S01]  /*1120*/  IMAD.SHL.U32 R37, R18, 0x2, RZ ;  /* 0x0000000212257824 */ /* 0x000fe200078e00ff */
[----:B------:R-:W-:Y:S02]  /*1130*/  PRMT R36, R93, 0x7632, R36 ;  /* 0x000076325d247816 */ /* 0x000fe40000000024 */
[----:B------:R-:W-:-:S03]  /*1140*/  SEL R95, R38, RZ, !P2 ;  /* 0x000000ff265f7207 */ /* 0x000fc60005000000 */
[----:B------:R0:W-:Y:S01]  /*1150*/  STS.U16 [R37+0x210], R36 ;  /* 0x0002102425007388 */ /* 0x0001e20000000400 */
[----:B------:R-:W-:Y:S02]  /*1160*/  PRMT R38, R94, 0x7632, R38 ;  /* 0x000076325e267816 */ /* 0x000fe40000000026 */
[----:B------:R-:W-:Y:S02]  /*1170*/  SEL R96, R39, RZ, !P2 ;  /* 0x000000ff27607207 */ /* 0x000fe40005000000 */
[----:B--2---:R-:W-:Y:S02]  /*1180*/  SEL R97, R44, RZ, !P2 ;  /* 0x000000ff2c617207 */ /* 0x004fe40005000000 */
[----:B------:R-:W-:Y:S02]  /*1190*/  SEL R98, R45, RZ, !P2 ;  /* 0x000000ff2d627207 */ /* 0x000fe40005000000 */
[----:B0-----:R-:W-:Y:S02]  /*11a0*/  IADD3 R36, R12, 0x10000, RZ ;  /* 0x000100000c247810 */ /* 0x001fe40007ffe0ff */
[----:B------:R-:W-:-:S02]  /*11b0*/  SEL R99, R46, RZ, !P2 ;  /* 0x000000ff2e637207 */ /* 0x000fc40005000000 */
[----:B------:R-:W-:Y:S01]  /*11c0*/  SEL R100, R47, RZ, !P2 ;  /* 0x000000ff2f647207 */ /* 0x000fe20005000000 */
[----:B------:R-:W-:Y:S01]  /*11d0*/  IMAD.IADD R79, R9, 0x1, R36 ;  /* 0x00000001094f7824 */ /* 0x000fe200078e0224 */
[----:B------:R0:W-:Y:S01]  /*11e0*/  STS.U16 [R37+0x630], R38 ;  /* 0x0006302625007388 */ /* 0x0001e20000000400 */
[----:B------:R-:W-:Y:S02]  /*11f0*/  PRMT R39, R95, 0x7632, R39 ;  /* 0x000076325f277816 */ /* 0x000fe40000000027 */
[----:B------:R-:W-:Y:S02]  /*1200*/  PRMT R44, R96, 0x7632, R44 ;  /* 0x00007632602c7816 */ /* 0x000fe4000000002c */
[----:B------:R-:W-:Y:S02]  /*1210*/  PRMT R45, R97, 0x7632, R45 ;  /* 0x00007632612d7816 */ /* 0x000fe4000000002d */
[----:B------:R-:W-:Y:S02]  /*1220*/  PRMT R46, R98, 0x7632, R46 ;  /* 0x00007632622e7816 */ /* 0x000fe4000000002e */
[----:B------:R-:W-:-:S02]  /*1230*/  PRMT R47, R99, 0x7632, R47 ;  /* 0x00007632632f7816 */ /* 0x000fc4000000002f */
[----:B0-----:R-:W-:Y:S01]  /*1240*/  PRMT R38, R100, 0x7632, R38 ;  /* 0x0000763264267816 */ /* 0x001fe20000000026 */
[----:B------:R-:W-:Y:S01]  /*1250*/  IMAD.WIDE R78, R79, R118, c[0x0][0x160] ;  /* 0x000058004f4e7625 */ /* 0x000fe200078e0276 */
[----:B------:R-:W-:Y:S01]  /*1260*/  IADD3 R81, R15, R36, RZ ;  /* 0x000000240f517210 */ /* 0x000fe20007ffe0ff */
[----:B------:R-:W-:Y:S04]  /*1270*/  STS.U16 [R37+0xa50], R39 ;  /* 0x000a502725007388 */ /* 0x000fe80000000400 */
[----:B------:R-:W-:Y:S01]  /*1280*/  STS.U16 [R37+0xe70], R44 ;  /* 0x000e702c25007388 */ /* 0x000fe20000000400 */
[----:B------:R-:W-:-:S03]  /*1290*/  IMAD.WIDE R80, R81, R118, c[0x0][0x160] ;  /* 0x0000580051507625 */ /* 0x000fc600078e0276 */
[----:B------:R-:W-:Y:S04]  /*12a0*/  STS.U16 [R37+0x310], R45 ;  /* 0x0003102d25007388 */ /* 0x000fe80000000400 */
[----:B------:R-:W-:Y:S04]  /*12b0*/  STS.U16 [R37+0x730], R46 ;  /* 0x0007302e25007388 */ /* 0x000fe80000000400 */
[----:B------:R-:W-:Y:S04]  /*12c0*/  STS.U16 [R37+0xb50], R47 ;  /* 0x000b502f25007388 */ /* 0x000fe80000000400 */
[----:B------:R-:W-:Y:S04]  /*12d0*/  STS.U16 [R37], R93 ;  /* 0x0000005d25007388 */ /* 0x000fe80000000400 */
[----:B------:R-:W-:Y:S04]  /*12e0*/  STS.U16 [R37+0x420], R94 ;  /* 0x0004205e25007388 */ /* 0x000fe80000000400 */
[----:B------:R-:W-:Y:S04]  /*12f0*/  STS.U16 [R37+0x840], R95 ;  /* 0x0008405f25007388 */ /* 0x000fe80000000400 */
[----:B------:R-:W-:Y:S04]  /*1300*/  STS.U16 [R37+0xc60], R96 ;  /* 0x000c606025007388 */ /* 0x000fe80000000400 */
[----:B------:R-:W-:Y:S04]  /*1310*/  STS.U16 [R37+0x100], R97 ;  /* 0x0001006125007388 */ /* 0x000fe80000000400 */
[----:B------:R-:W-:Y:S04]  /*1320*/  STS.U16 [R37+0x520], R98 ;  /* 0x0005206225007388 */ /* 0x000fe80000000400 */
[----:B------:R-:W-:Y:S04]  /*1330*/  STS.U16 [R37+0x940], R99 ;  /* 0x0009406325007388 */ /* 0x000fe80000000400 */
[----:B------:R-:W-:Y:S04]  /*1340*/  STS.U16 [R37+0xd60], R100 ;  /* 0x000d606425007388 */ /* 0x000fe80000000400 */
[----:B------:R-:W-:Y:S04]  /*1350*/  STS.U16 [R37+0xf70], R38 ;  /* 0x000f702625007388 */ /* 0x000fe80000000400 */
[----:B------:R-:W-:Y:S06]  /*1360*/  BAR.SYNC 0x0 ;  /* 0x0000000000007b1d */ /* 0x000fec0000000000 */
[----:B------:R-:W2:Y:S04]  /*1370*/  @!P1 LDG.E.EL.128 R56, [R78.64] ;  /* 0x000000044e389981 */ /* 0x000ea8000c2e1d00 */
[----:B------:R-:W4:Y:S01]  /*1380*/  @!P0 LDG.E.EL.128 R60, [R80.64] ;  /* 0x00000004503c8981 */ /* 0x000f22000c2e1d00 */
[----:B------:R-:W-:-:S05]  /*1390*/  IMAD.SHL.U32 R117, R6, 0x2, RZ ;  /* 0x0000000206757824 */ /* 0x000fca00078e00ff */
[----:B------:R-:W-:Y:S04]  /*13a0*/  LDS.128 R44, [R117] ;  /* 0x00000000752c7984 */ /* 0x000fe80000000c00 */
[----:B------:R-:W-:Y:S01]  /*13b0*/  LDS.128 R36, [R117+0x1080] ;  /* 0x0010800075247984 */ /* 0x000fe20000000c00 */
[----:B------:R-:W-:-:S03]  /*13c0*/  ISETP.GE.AND P5, PT, R10, 0x80, PT ;  /* 0x000000800a00780c */ /* 0x000fc60003fa6270 */
[----:B------:R-:W-:Y:S06]  /*13d0*/  BAR.SYNC 0x0 ;  /* 0x0000000000007b1d */ /* 0x000fec0000000000 */
[----:B-1----:R-:W-:Y:S02]  /*13e0*/  IMAD.U32 R116, R116, 0x10000, RZ ;  /* 0x0001000074747824 */ /* 0x002fe400078e00ff */
[----:B------:R-:W-:-:S03]  /*13f0*/  IMAD.U32 R115, R115, 0x10000, RZ ;  /* 0x0001000073737824 */ /* 0x000fc600078e00ff */
[----:B------:R-:W-:Y:S01]  /*1400*/  LOP3.LUT R116, R116, 0x80000000, RZ, 0x3c, !PT ;  /* 0x8000000074747812 */ /* 0x000fe200078e3cff */
[----:B------:R-:W-:Y:S01]  /*1410*/  IMAD.U32 R113, R113, 0x10000, RZ ;  /* 0x0001000071717824 */ /* 0x000fe200078e00ff */
[C---:B------:R-:W-:Y:S02]  /*1420*/  ISETP.GT.AND P4, PT, R10.reuse, 0x7f, PT ;  /* 0x0000007f0a00780c */ /* 0x040fe40003f84270 */
[----:B------:R-:W-:Y:S01]  /*1430*/  ISETP.GT.AND P3, PT, R10, 0xff, PT ;  /* 0x000000ff0a00780c */ /* 0x000fe20003f64270 */
[----:B------:R-:W-:Y:S01]  /*1440*/  IMAD.U32 R103, R103, 0x10000, RZ ;  /* 0x0001000067677824 */ /* 0x000fe200078e00ff */
[----:B--2---:R-:W-:Y:S02]  /*1450*/  SEL R120, R57, RZ, !P1 ;  /* 0x000000ff39787207 */ /* 0x004fe40004800000 */
[----:B------:R-:W-:Y:S02]  /*1460*/  SEL R56, R56, RZ, !P1 ;  /* 0x000000ff38387207 */ /* 0x000fe40004800000 */
[----:B------:R-:W-:-:S02]  /*1470*/  SHF.R.U32.HI R57, RZ, 0x10, R120 ;  /* 0x00000010ff397819 */ /* 0x000fc40000011678 */
[----:B----4-:R-:W-:Y:S02]  /*1480*/  SEL R60, R60, RZ, !P0 ;  /* 0x000000ff3c3c7207 */ /* 0x010fe40004000000 */
[----:B------:R-:W-:Y:S01]  /*1490*/  SEL R58, R58, RZ, !P1 ;  /* 0x000000ff3a3a7207 */ /* 0x000fe20004800000 */
[----:B------:R0:W-:Y:S01]  /*14a0*/  STS.U16 [R73+0x66], R57 ;  /* 0x0000663949007388 */ /* 0x0001e20000000400 */
[----:B------:R-:W-:Y:S02]  /*14b0*/  SEL R122, R59, RZ, !P1 ;  /* 0x000000ff3b7a7207 */ /* 0x000fe40004800000 */
[----:B------:R-:W-:Y:S01]  /*14c0*/  SEL R61, R61, RZ, !P0 ;  /* 0x000000ff3d3d7207 */ /* 0x000fe20004000000 */
[----:B------:R1:W-:Y:S01]  /*14d0*/  STS.U16 [R73+0x10], R60 ;  /* 0x0000103c49007388 */ /* 0x0003e20000000400 */
[----:B------:R-:W-:Y:S02]  /*14e0*/  SHF.R.U32.HI R121, RZ, 0x10, R58 ;  /* 0x00000010ff797819 */ /* 0x000fe4000001163a */
[----:B------:R-:W-:Y:S01]  /*14f0*/  SHF.R.U32.HI R124, RZ, 0x10, R56 ;  /* 0x00000010ff7c7819 */ /* 0x000fe20000011638 */
[----:B------:R2:W-:Y:S01]  /*1500*/  STS.U16 [R73], R56 ;  /* 0x0000003849007388 */ /* 0x0005e20000000400 */
[----:B0-----:R-:W-:-:S02]  /*1510*/  SHF.R.U32.HI R57, RZ, 0x10, R60 ;  /* 0x00000010ff397819 */ /* 0x001fc4000001163c */
[----:B------:R-:W-:Y:S02]  /*1520*/  SHF.R.U32.HI R59, RZ, 0x10, R61 ;  /* 0x00000010ff3b7819 */ /* 0x000fe4000001163d */
[----:B-1----:R-:W-:Y:S01]  /*1530*/  IADD3 R60, R10, 0x80, RZ ;  /* 0x000000800a3c7810 */ /* 0x002fe20007ffe0ff */
[----:B------:R0:W-:Y:S01]  /*1540*/  STS.U16 [R73+0xaa], R121 ;  /* 0x0000aa7949007388 */ /* 0x0001e20000000400 */
[----:B------:R-:W-:Y:S02]  /*1550*/  SEL R117, R62, RZ, !P0 ;  /* 0x000000ff3e757207 */ /* 0x000fe40004000000 */
[----:B--2---:R-:W-:Y:S02]  /*1560*/  SHF.R.U32.HI R56, RZ, 0x10, R122 ;  /* 0x00000010ff387819 */ /* 0x004fe4000001167a */
[----:B------:R-:W-:Y:S01]  /*1570*/  SEL R63, R63, RZ, !P0 ;  /* 0x000000ff3f3f7207 */ /* 0x000fe20004000000 */
[----:B------:R1:W-:Y:S01]  /*1580*/  STS.U16 [R73+0x44], R120 ;  /* 0x0000447849007388 */ /* 0x0003e20000000400 */
[----:B------:R-:W-:Y:S01]  /*1590*/  SHF.R.U32.HI R119, RZ, 0x10, R117 ;  /* 0x00000010ff777819 */ /* 0x000fe20000011675 */
[----:B0-----:R-:W-:-:S02]  /*15a0*/  IMAD R121, R83, 0x100, R60 ;  /* 0x0000010053797824 */ /* 0x001fc400078e023c */
[----:B------:R-:W-:Y:S01]  /*15b0*/  STS.U16 [R73+0x22], R124 ;  /* 0x0000227c49007388 */ /* 0x000fe20000000400 */
[----:B------:R-:W-:-:S03]  /*15c0*/  SHF.R.U32.HI R123, RZ, 0x10, R63 ;  /* 0x00000010ff7b7819 */ /* 0x000fc6000001163f */
[----:B------:R-:W-:Y:S01]  /*15d0*/  STS.U16 [R73+0x88], R58 ;  /* 0x0000883a49007388 */ /* 0x000fe20000000400 */
[----:B-1----:R-:W-:-:S03]  /*15e0*/  IMAD.WIDE R120, R121, R118, c[0x0][0x170] ;  /* 0x00005c0079787625 */ /* 0x002fc600078e0276 */
[----:B------:R-:W-:Y:S04]  /*15f0*/  STS.U16 [R73+0xcc], R122 ;  /* 0x0000cc7a49007388 */ /* 0x000fe80000000400 */
[----:B------:R-:W-:Y:S04]  /*1600*/  STS.U16 [R73+0xee], R56 ;  /* 0x0000ee3849007388 */ /* 0x000fe80000000400 */
[----:B------:R0:W-:Y:S04]  /*1610*/  STS.U16 [R74+0x22], R57 ;  /* 0x000022394a007388 */ /* 0x0001e80000000400 */
[----:B------:R1:W-:Y:S01]  /*1620*/  STS.U16 [R74+0x66], R59 ;  /* 0x0000663b4a007388 */ /* 0x0003e20000000400 */
[----:B0-----:R-:W-:Y:S01]  /*1630*/  CS2R R56, SRZ ;  /* 0x0000000000387805 */ /* 0x001fe2000001ff00 */
[----:B-1----:R-:W-:-:S02]  /*1640*/  CS2R R58, SRZ ;  /* 0x00000000003a7805 */ /* 0x002fc4000001ff00 */
[----:B------:R-:W-:Y:S04]  /*1650*/  STS.U16 [R74+0x44], R61 ;  /* 0x0000443d4a007388 */ /* 0x000fe80000000400 */
[----:B------:R-:W-:Y:S04]  /*1660*/  STS.U16 [R74+0x88], R117 ;  /* 0x000088754a007388 */ /* 0x000fe80000000400 */
[----:B------:R-:W-:Y:S04]  /*1670*/  STS.U16 [R74+0xaa], R119 ;  /* 0x0000aa774a007388 */ /* 0x000fe80000000400 */
[----:B------:R-:W-:Y:S04]  /*1680*/  STS.U16 [R74+0xcc], R63 ;  /* 0x0000cc3f4a007388 */ /* 0x000fe80000000400 */
[----:B------:R-:W-:Y:S04]  /*1690*/  STS.U16 [R74+0xee], R123 ;  /* 0x0000ee7b4a007388 */ /* 0x000fe80000000400 */
[----:B------:R-:W-:Y:S06]  /*16a0*/  BAR.SYNC 0x0 ;  /* 0x0000000000007b1d */ /* 0x000fec0000000000 */
[----:B------:R0:W2:Y:S01]  /*16b0*/  @!P5 LDG.E.EL.128 R56, [R120.64] ;  /* 0x000000047838d981 */ /* 0x0000a2000c2e1d00 */
[----:B------:R-:W-:Y:S01]  /*16c0*/  IMAD R119, R69, 0x100, R60 ;  /* 0x0000010045777824 */ /* 0x000fe200078e023c */
[----:B------:R-:W-:Y:S01]  /*16d0*/  CS2R R62, SRZ ;  /* 0x00000000003e7805 */ /* 0x000fe2000001ff00 */
[----:B------:R-:W-:-:S02]  /*16e0*/  CS2R R60, SRZ ;  /* 0x00000000003c7805 */ /* 0x000fc4000001ff00 */
[----:B------:R-:W-:-:S05]  /*16f0*/  IMAD.WIDE R118, R119, R118, c[0x0][0x170] ;  /* 0x00005c0077767625 */ /* 0x000fca00078e0276 */
[----:B------:R-:W4:Y:S01]  /*1700*/  @!P5 LDG.E.EL.128 R60, [R118.64] ;  /* 0x00000004763cd981 */ /* 0x000f22000c2e1d00 */
[----:B------:R-:W-:Y:S01]  /*1710*/  PRMT R69, R93, 0x7632, R69 ;  /* 0x000076325d457816 */ /* 0x000fe20000000045 */
[----:B------:R-:W-:Y:S01]  /*1720*/  IMAD.U32 R74, R23, 0x10000, RZ ;  /* 0x00010000174a7824 */ /* 0x000fe200078e00ff */
[----:B------:R-:W-:Y:S02]  /*1730*/  PRMT R23, R94, 0x7632, R23 ;  /* 0x000076325e177816 */ /* 0x000fe40000000017 */
[----:B------:R-:W-:Y:S01]  /*1740*/  SHF.L.U32 R69, R69, 0x10, RZ ;  /* 0x0000001045457819 */ /* 0x000fe200000006ff */
[----:B------:R-:W-:Y:S01]  /*1750*/  IMAD.U32 R83, R114, 0x10000, RZ ;  /* 0x0001000072537824 */ /* 0x000fe200078e00ff */
[----:B------:R-:W-:Y:S01]  /*1760*/  LOP3.LUT R114, R115, 0x80000000, RZ, 0x3c, !PT ;  /* 0x8000000073727812 */ /* 0x000fe200078e3cff */
[----:B------:R-:W-:Y:S02]  /*1770*/  IMAD.U32 R23, R23, 0x10000, RZ ;  /* 0x0001000017177824 */ /* 0x000fe400078e00ff */
[----:B------:R-:W-:Y:S01]  /*1780*/  FFMA R73, R69, R116, RZ ;  /* 0x0000007445497223 */ /* 0x000fe200000000ff */
[C---:B------:R-:W-:Y:S01]  /*1790*/  PRMT R69, R52.reuse, 0x7632, R69 ;  /* 0x0000763234457816 */ /* 0x040fe20000000045 */
[----:B------:R-:W-:-:S02]  /*17a0*/  IMAD.U32 R115, R52, 0x10000, RZ ;  /* 0x0001000034737824 */ /* 0x000fc400078e00ff */
[----:B------:R-:W-:Y:S01]  /*17b0*/  IMAD.U32 R52, R7, 0x10000, RZ ;  /* 0x0001000007347824 */ /* 0x000fe200078e00ff */
[----:B------:R-:W-:Y:S01]  /*17c0*/  LOP3.LUT R7, R113, 0x80000000, RZ, 0x3c, !PT ;  /* 0x8000000071077812 */ /* 0x000fe200078e3cff */
[----:B------:R-:W-:Y:S01]  /*17d0*/  IMAD.U32 R94, R94, 0x10000, RZ ;  /* 0x000100005e5e7824 */ /* 0x000fe200078e00ff */
[----:B------:R-:W-:Y:S01]  /*17e0*/  FFMA R23, R23, R114, RZ ;  /* 0x0000007217177223 */ /* 0x000fe200000000ff */
[----:B------:R-:W-:Y:S02]  /*17f0*/  PRMT R10, R53, 0x7632, R10 ;  /* 0x00007632350a7816 */ /* 0x000fe4000000000a */
[----:B------:R-:W-:Y:S01]  /*1800*/  FFMA R94, R94, R7, RZ ;  /* 0x000000075e5e7223 */ /* 0x000fe200000000ff */
[----:B------:R-:W-:Y:S02]  /*1810*/  SHF.L.U32 R114, R110, 0x10, RZ ;  /* 0x000000106e727819 */ /* 0x000fe400000006ff */
[----:B------:R-:W-:Y:S01]  /*1820*/  PRMT R7, R95, 0x7632, R7 ;  /* 0x000076325f077816 */ /* 0x000fe20000000007 */
[----:B------:R-:W-:Y:S01]  /*1830*/  IMAD.U32 R10, R10, 0x10000, RZ ;  /* 0x000100000a0a7824 */ /* 0x000fe200078e00ff */
[----:B------:R-:W-:-:S02]  /*1840*/  FSEL R23, R23, RZ, P4 ;  /* 0x000000ff17177208 */ /* 0x000fc40002000000 */
[----:B------:R-:W-:Y:S02]  /*1850*/  LOP3.LUT R114, R114, 0x80000000, RZ, 0x3c, !PT ;  /* 0x8000000072727812 */ /* 0x000fe400078e3cff */
[----:B------:R-:W-:Y:S01]  /*1860*/  SHF.L.U32 R7, R7, 0x10, RZ ;  /* 0x0000001007077819 */ /* 0x000fe200000006ff */
[----:B------:R-:W-:Y:S01]  /*1870*/  FFMA R23, R10, R52, R23 ;  /* 0x000000340a177223 */ /* 0x000fe20000000017 */
[----:B------:R-:W-:Y:S01]  /*1880*/  IMAD.U32 R101, R101, 0x10000, RZ ;  /* 0x0001000065657824 */ /* 0x000fe200078e00ff */
[----:B------:R-:W-:Y:S01]  /*1890*/  PRMT R10, R96, 0x7632, R10 ;  /* 0x00007632600a7816 */ /* 0x000fe2000000000a */
[----:B0-----:R-:W-:Y:S01]  /*18a0*/  IMAD.U32 R120, R69, 0x10000, RZ ;  /* 0x0001000045787824 */ /* 0x001fe200078e00ff */
[----:B------:R-:W-:Y:S01]  /*18b0*/  LOP3.LUT R110, R103, 0x80000000, RZ, 0x3c, !PT ;  /* 0x80000000676e7812 */ /* 0x000fe200078e3cff */
[----:B------:R-:W-:Y:S01]  /*18c0*/  IMAD.U32 R95, R95, 0x10000, RZ ;  /* 0x000100005f5f7824 */ /* 0x000fe200078e00ff */
[----:B------:R-:W-:Y:S01]  /*18d0*/  FSEL R69, R73, RZ, P4 ;  /* 0x000000ff49457208 */ /* 0x000fe20002000000 */
[----:B------:R-:W-:Y:S01]  /*18e0*/  FFMA R7, R7, R114, RZ ;  /* 0x0000007207077223 */ /* 0x000fe200000000ff */
[----:B------:R-:W-:Y:S01]  /*18f0*/  PRMT R73, R54, 0x7632, R73 ;  /* 0x0000763236497816 */ /* 0x000fe20000000049 */
[----:B------:R-:W-:Y:S01]  /*1900*/  IMAD.U32 R10, R10, 0x10000, RZ ;  /* 0x000100000a0a7824 */ /* 0x000fe200078e00ff */
[----:B------:R-:W-:Y:S01]  /*1910*/  LOP3.LUT R101, R101, 0x80000000, RZ, 0x3c, !PT ;  /* 0x8000000065657812 */ /* 0x000fe200078e3cff */
[----:B------:R-:W-:Y:S01]  /*1920*/  IMAD.U32 R109, R109, 0x10000, RZ ;  /* 0x000100006d6d7824 */ /* 0x000fe200078e00ff */
[----:B------:R-:W-:Y:S01]  /*1930*/  FFMA R95, R95, R110, RZ ;  /* 0x0000006e5f5f7223 */ /* 0x000fe200000000ff */
[----:B------:R-:W-:Y:S01]  /*1940*/  SHF.L.U32 R110, R13, 0x10, RZ ;  /* 0x000000100d6e7819 */ /* 0x000fe200000006ff */
[----:B------:R-:W-:Y:S01]  /*1950*/  IMAD.U32 R114, R73, 0x10000, RZ ;  /* 0x0001000049727824 */ /* 0x000fe200078e00ff */
[----:B------:R-:W-:Y:S01]  /*1960*/  FSEL R7, R7, RZ, P4 ;  /* 0x000000ff07077208 */ /* 0x000fe20002000000 */
[----:B------:R-:W-:Y:S01]  /*1970*/  FFMA R10, R10, R101, RZ ;  /* 0x000000650a0a7223 */ /* 0x000fe200000000ff */
[----:B------:R-:W-:Y:S01]  /*1980*/  SHF.L.U32 R93, R93, 0x10, RZ ;  /* 0x000000105d5d7819 */ /* 0x000fe200000006ff */
[----:B------:R-:W-:Y:S01]  /*1990*/  IMAD.U32 R101, R21, 0x10000, RZ ;  /* 0x0001000015657824 */ /* 0x000fe200078e00ff */
[----:B------:R-:W-:Y:S01]  /*19a0*/  LOP3.LUT R116, R83, 0x80000000, RZ, 0x3c, !PT ;  /* 0x8000000053747812 */ /* 0x000fe200078e3cff */
[----:B------:R-:W-:Y:S01]  /*19b0*/  FFMA R69, R120, R74, R69 ;  /* 0x0000004a78457223 */ /* 0x000fe20000000045 */
[----:B------:R-:W-:Y:S01]  /*19c0*/  LOP3.LUT R109, R109, 0x80000000, RZ, 0x3c, !PT ;  /* 0x800000006d6d7812 */ /* 0x000fe200078e3cff */
[----:B------:R-:W-:Y:S01]  /*19d0*/  IMAD.U32 R13, R17, 0x10000, RZ ;  /* 0x00010000110d7824 */ /* 0x000fe200078e00ff */
[----:B------:R-:W-:Y:S01]  /*19e0*/  FSEL R21, R95, RZ, P4 ;  /* 0x000000ff5f157208 */ /* 0x000fe20002000000 */
[----:B------:R-:W-:Y:S01]  /*19f0*/  IMAD.U32 R74, R54, 0x10000, RZ ;  /* 0x00010000364a7824 */ /* 0x000fe200078e00ff */
[--C-:B------:R-:W-:Y:S01]  /*1a00*/  FFMA R17, R114, R110, R7.reuse ;  /* 0x0000006e72117223 */ /* 0x100fe20000000007 */
[----:B------:R-:W-:Y:S01]  /*1a10*/  IMAD.U32 R96, R96, 0x10000, RZ ;  /* 0x0001000060607824 */ /* 0x000fe200078e00ff */
[----:B------:R-:W-:Y:S01]  /*1a20*/  PRMT R7, R97, 0x7632, R7 ;  /* 0x0000763261077816 */ /* 0x000fe20000000007 */
[----:B------:R-:W-:-:S02]  /*1a30*/  IMAD.U32 R65, R65, 0x10000, RZ ;  /* 0x0001000041417824 */ /* 0x000fc400078e00ff */
[----:B------:R-:W-:Y:S01]  /*1a40*/  IMAD.U32 R111, R111, 0x10000, RZ ;  /* 0x000100006f6f7824 */ /* 0x000fe200078e00ff */
[----:B------:R-:W-:Y:S01]  /*1a50*/  FFMA R93, R93, R116, RZ ;  /* 0x000000745d5d7223 */ /* 0x000fe200000000ff */
[----:B------:R-:W-:Y:S01]  /*1a60*/  FFMA R96, R96, R109, RZ ;  /* 0x0000006d60607223 */ /* 0x000fe200000000ff */
[----:B------:R-:W-:Y:S01]  /*1a70*/  FFMA R21, R74, R65, R21 ;  /* 0x000000414a157223 */ /* 0x000fe20000000015 */
[----:B------:R-:W-:Y:S01]  /*1a80*/  IMAD.U32 R83, R53, 0x10000, RZ ;  /* 0x0001000035537824 */ /* 0x000fe200078e00ff */
[----:B------:R-:W-:Y:S01]  /*1a90*/  LOP3.LUT R74, R111, 0x80000000, RZ, 0x3c, !PT ;  /* 0x800000006f4a7812 */ /* 0x000fe200078e3cff */
[----:B------:R-:W-:Y:S01]  /*1aa0*/  IMAD.U32 R7, R7, 0x10000, RZ ;  /* 0x0001000007077824 */ /* 0x000fe200078e00ff */
[----:B------:R-:W-:Y:S01]  /*1ab0*/  SHF.L.U32 R53, R14, 0x10, RZ ;  /* 0x000000100e357819 */ /* 0x000fe200000006ff */
[----:B------:R-:W-:Y:S01]  /*1ac0*/  IMAD.U32 R112, R112, 0x10000, RZ ;  /* 0x0001000070707824 */ /* 0x000fe200078e00ff */
[----:B------:R-:W-:Y:S02]  /*1ad0*/  FSEL R14, R93, RZ, P4 ;  /* 0x000000ff5d0e7208 */ /* 0x000fe40002000000 */
[----:B------:R-:W-:-:S02]  /*1ae0*/  PRMT R113, R55, 0x7632, R113 ;  /* 0x0000763237717816 */ /* 0x000fc40000000071 */
[----:B------:R-:W-:Y:S01]  /*1af0*/  PRMT R52, R48, 0x7632, R52 ;  /* 0x0000763230347816 */ /* 0x000fe20000000034 */
[----:B------:R-:W-:Y:S01]  /*1b00*/  FFMA R7, R7, R74, RZ ;  /* 0x0000004a07077223 */ /* 0x000fe200000000ff */
[----:B------:R-:W-:Y:S02]  /*1b10*/  SHF.L.U32 R93, R55, 0x10, RZ ;  /* 0x00000010375d7819 */ /* 0x000fe400000006ff */
[----:B------:R-:W-:Y:S01]  /*1b20*/  FSEL R96, R96, RZ, P4 ;  /* 0x000000ff60607208 */ /* 0x000fe20002000000 */
[----:B------:R-:W-:Y:S01]  /*1b30*/  IMAD.U32 R103, R16, 0x10000, RZ ;  /* 0x0001000010677824 */ /* 0x000fe200078e00ff */
[----:B------:R-:W-:Y:S01]  /*1b40*/  FSEL R16, R94, RZ, P4 ;  /* 0x000000ff5e107208 */ /* 0x000fe20002000000 */
[----:B------:R-:W-:Y:S01]  /*1b50*/  IMAD.U32 R74, R20, 0x10000, RZ ;  /* 0x00010000144a7824 */ /* 0x000fe200078e00ff */
[----:B------:R-:W-:Y:S01]  /*1b60*/  FSEL R10, R10, RZ, P4 ;  /* 0x000000ff0a0a7208 */ /* 0x000fe20002000000 */
[----:B------:R-:W0:Y:S01]  /*1b70*/  LDS.U16 R20, [R19+0x2] ;  /* 0x0000020013147984 */ /* 0x000e220000000400 */
[----:B------:R-:W-:Y:S01]  /*1b80*/  IMAD.U32 R73, R113, 0x10000, RZ ;  /* 0x0001000071497824 */ /* 0x000fe200078e00ff */
[----:B------:R-:W-:Y:S01]  /*1b90*/  FFMA R65, R93, R13, R96 ;  /* 0x0000000d5d417223 */ /* 0x000fe20000000060 */
[----:B------:R-:W-:Y:S01]  /*1ba0*/  IMAD.U32 R94, R52, 0x10000, RZ ;  /* 0x00010000345e7824 */ /* 0x000fe200078e00ff */
[----:B------:R-:W-:Y:S01]  /*1bb0*/  LOP3.LUT R112, R112, 0x80000000, RZ, 0x3c, !PT ;  /* 0x8000000070707812 */ /* 0x000fe200078e3cff */
[----:B------:R-:W1:Y:S01]  /*1bc0*/  LDS.U16 R52, [R19+0x6] ;  /* 0x0000060013347984 */ /* 0x000e620000000400 */
[----:B------:R-:W-:Y:S01]  /*1bd0*/  IMAD.U32 R13, R99, 0x10000, RZ ;  /* 0x00010000630d7824 */ /* 0x000fe200078e00ff */
[--C-:B------:R-:W-:Y:S01]  /*1be0*/  FFMA R73, R73, R103, R10.reuse ;  /* 0x0000006749497223 */ /* 0x100fe2000000000a */
[----:B------:R-:W-:Y:S01]  /*1bf0*/  SHF.L.U32 R104, R104, 0x10, RZ ;  /* 0x0000001068687819 */ /* 0x000fe200000006ff */
[----:B------:R-:W-:Y:S01]  /*1c00*/  IMAD.U32 R105, R105, 0x10000, RZ ;  /* 0x0001000069697824 */ /* 0x000fe200078e00ff */
[----:B------:R-:W-:Y:S01]  /*1c10*/  PRMT R55, R49, 0x7632, R55 ;  /* 0x0000763231377816 */ /* 0x000fe20000000037 */
[----:B------:R-:W-:Y:S01]  /*1c20*/  FFMA R13, R13, R112, RZ ;  /* 0x000000700d0d7223 */ /* 0x000fe200000000ff */
[----:B------:R-:W-:Y:S01]  /*1c30*/  PRMT R10, R98, 0x7632, R10 ;  /* 0x00007632620a7816 */ /* 0x000fe2000000000a */
[----:B------:R-:W-:Y:S01]  /*1c40*/  FFMA R16, R83, R101, R16 ;  /* 0x0000006553107223 */ /* 0x000fe20000000010 */
[----:B------:R-:W-:-:S02]  /*1c50*/  SHF.L.U32 R97, R97, 0x10, RZ ;  /* 0x0000001061617819 */ /* 0x000fc400000006ff */
[----:B------:R-:W-:Y:S01]  /*1c60*/  LOP3.LUT R104, R104, 0x80000000, RZ, 0x3c, !PT ;  /* 0x8000000068687812 */ /* 0x000fe200078e3cff */
[----:B------:R-:W-:Y:S01]  /*1c70*/  IMAD.U32 R54, R48, 0x10000, RZ ;  /* 0x0001000030367824 */ /* 0x000fe200078e00ff */
[----:B------:R-:W-:Y:S01]  /*1c80*/  LOP3.LUT R105, R105, 0x80000000, RZ, 0x3c, !PT ;  /* 0x8000000069697812 */ /* 0x000fe200078e3cff */
[----:B------:R-:W-:Y:S01]  /*1c90*/  IMAD.U32 R107, R107, 0x10000, RZ ;  /* 0x000100006b6b7824 */ /* 0x000fe200078e00ff */
[----:B------:R-:W-:Y:S01]  /*1ca0*/  PRMT R48, R50, 0x7632, R48 ;  /* 0x0000763232307816 */ /* 0x000fe20000000030 */
[----:B------:R-:W-:Y:S01]  /*1cb0*/  IMAD.U32 R10, R10, 0x10000, RZ ;  /* 0x000100000a0a7824 */ /* 0x000fe200078e00ff */
[----:B------:R-:W-:Y:S01]  /*1cc0*/  SHF.L.U32 R66, R66, 0x10, RZ ;  /* 0x0000001042427819 */ /* 0x000fe200000006ff */
[----:B------:R-:W-:Y:S01]  /*1cd0*/  IMAD.U32 R83, R55, 0x10000, RZ ;  /* 0x0001000037537824 */ /* 0x000fe200078e00ff */
[----:B------:R-:W-:Y:S01]  /*1ce0*/  FSEL R55, R13, RZ, P4 ;  /* 0x000000ff0d377208 */ /* 0x000fe20002000000 */
[----:B------:R-:W-:Y:S01]  /*1cf0*/  IMAD.U32 R50, R50, 0x10000, RZ ;  /* 0x0001000032327824 */ /* 0x000fe200078e00ff */
[----:B------:R-:W-:Y:S01]  /*1d00*/  FFMA R97, R97, R104, RZ ;  /* 0x0000006861617223 */ /* 0x000fe200000000ff */
[----:B------:R-:W-:Y:S01]  /*1d10*/  FFMA R10, R10, R105, RZ ;  /* 0x000000690a0a7223 */ /* 0x000fe200000000ff */
[----:B------:R-:W-:Y:S01]  /*1d20*/  LOP3.LUT R107, R107, 0x80000000, RZ, 0x3c, !PT ;  /* 0x800000006b6b7812 */ /* 0x000fe200078e3cff */
[----:B------:R-:W-:Y:S01]  /*1d30*/  IMAD.U32 R98, R98, 0x10000, RZ ;  /* 0x0001000062627824 */ /* 0x000fe200078e00ff */
[----:B------:R-:W-:Y:S01]  /*1d40*/  FFMA R50, R50, R66, R55 ;  /* 0x0000004232327223 */ /* 0x000fe20000000037 */
[----:B------:R-:W-:Y:S01]  /*1d50*/  SHF.L.U32 R11, R11, 0x10, RZ ;  /* 0x000000100b0b7819 */ /* 0x000fe200000006ff */
[----:B------:R-:W-:Y:S01]  /*1d60*/  LDS.U16 R55, [R19] ;  /* 0x0000000013377984 */ /* 0x000fe20000000400 */
[----:B------:R-:W-:Y:S01]  /*1d70*/  FSEL R97, R97, RZ, P4 ;  /* 0x000000ff61617208 */ /* 0x000fe20002000000 */
[----:B------:R-:W-:Y:S01]  /*1d80*/  FFMA R98, R98, R107, RZ ;  /* 0x0000006b62627223 */ /* 0x000fe200000000ff */
[----:B------:R-:W-:Y:S01]  /*1d90*/  FSEL R10, R10, RZ, P4 ;  /* 0x000000ff0a0a7208 */ /* 0x000fe20002000000 */
[----:B------:R-:W-:Y:S01]  /*1da0*/  IMAD.U32 R67, R67, 0x10000, RZ ;  /* 0x0001000043437824 */ /* 0x000fe200078e00ff */
[----:B------:R-:W-:Y:S01]  /*1db0*/  SHF.L.U32 R102, R102, 0x10, RZ ;  /* 0x0000001066667819 */ /* 0x000fe200000006ff */
[----:B------:R-:W-:Y:S01]  /*1dc0*/  FFMA R54, R54, R11, R97 ;  /* 0x0000000b36367223 */ /* 0x000fe20000000061 */
[----:B------:R-:W-:Y:S01]  /*1dd0*/  IMAD.U32 R108, R108, 0x10000, RZ ;  /* 0x000100006c6c7824 */ /* 0x000fe200078e00ff */
[----:B------:R-:W-:Y:S01]  /*1de0*/  FFMA R11, R83, R67, R10 ;  /* 0x00000043530b7223 */ /* 0x000fe2000000000a */
[----:B------:R-:W-:Y:S01]  /*1df0*/  FFMA R14, R115, R53, R14 ;  /* 0x00000035730e7223 */ /* 0x000fe2000000000e */
[----:B------:R-:W-:Y:S01]  /*1e00*/  FSEL R98, R98, RZ, P4 ;  /* 0x000000ff62627208 */ /* 0x000fe20002000000 */
[----:B------:R-:W-:Y:S01]  /*1e10*/  IMAD.U32 R53, R49, 0x10000, RZ ;  /* 0x0001000031357824 */ /* 0x000fe200078e00ff */
[----:B------:R-:W-:Y:S01]  /*1e20*/  PRMT R10, R100, 0x7632, R10 ;  /* 0x00007632640a7816 */ /* 0x000fe2000000000a */
[----:B------:R-:W-:Y:S01]  /*1e30*/  IMAD.U32 R68, R68, 0x10000, RZ ;  /* 0x0001000044447824 */ /* 0x000fe200078e00ff */
[----:B------:R-:W-:Y:S01]  /*1e40*/  LOP3.LUT R67, R102, 0x80000000, RZ, 0x3c, !PT ;  /* 0x8000000066437812 */ /* 0x000fe200078e3cff */
[----:B------:R-:W5:Y:S01]  /*1e50*/  LDS.U16 R66, [R19+0x4] ;  /* 0x0000040013427984 */ /* 0x000f620000000400 */
[----:B------:R-:W-:Y:S01]  /*1e60*/  FSEL R7, R7, RZ, P4 ;  /* 0x000000ff07077208 */ /* 0x000fe20002000000 */
[----:B------:R-:W-:Y:S01]  /*1e70*/  IMAD.U32 R100, R100, 0x10000, RZ ;  /* 0x0001000064647824 */ /* 0x000fe200078e00ff */
[----:B------:R-:W-:Y:S01]  /*1e80*/  LOP3.LUT R83, R108, 0x80000000, RZ, 0x3c, !PT ;  /* 0x800000006c537812 */ /* 0x000fe200078e3cff */
[----:B------:R-:W-:Y:S01]  /*1e90*/  FFMA R53, R53, R68, R98 ;  /* 0x0000004435357223 */ /* 0x000fe20000000062 */
[----:B------:R-:W-:Y:S01]  /*1ea0*/  SHF.L.U32 R10, R10, 0x10, RZ ;  /* 0x000000100a0a7819 */ /* 0x000fe200000006ff */
[----:B------:R-:W-:Y:S01]  /*1eb0*/  IMAD.U32 R68, R22, 0x10000, RZ ;  /* 0x0001000016447824 */ /* 0x000fe200078e00ff */
[----:B------:R-:W-:Y:S01]  /*1ec0*/  FFMA R100, R100, R67, RZ ;  /* 0x0000004364647223 */ /* 0x000fe200000000ff */
[----:B------:R-:W2:Y:S01]  /*1ed0*/  LDS.U16 R22, [R19+0x8] ;  /* 0x0000080013167984 */ /* 0x000ea20000000400 */
[--C-:B------:R-:W-:Y:S01]  /*1ee0*/  FFMA R13, R94, R74, R7.reuse ;  /* 0x0000004a5e0d7223 */ /* 0x100fe20000000007 */
[----:B------:R-:W-:Y:S01]  /*1ef0*/  IMAD.U32 R106, R106, 0x10000, RZ ;  /* 0x000100006a6a7824 */ /* 0x000fe200078e00ff */
[----:B------:R-:W-:Y:S01]  /*1f00*/  FFMA R67, R10, R83, RZ ;  /* 0x000000530a437223 */ /* 0x000fe200000000ff */
[----:B------:R-:W-:-:S02]  /*1f10*/  PRMT R7, R99, 0x7632, R7 ;  /* 0x0000763263077816 */ /* 0x000fc40000000007 */
[----:B------:R-:W-:Y:S01]  /*1f20*/  SHF.L.U32 R74, R48, 0x10, RZ ;  /* 0x00000010304a7819 */ /* 0x000fe200000006ff */
[----:B0-----:R-:W-:Y:S01]  /*1f30*/  IMAD.U32 R83, R20, 0x10000, RZ ;  /* 0x0001000014537824 */ /* 0x001fe200078e00ff */
[----:B------:R-:W-:Y:S01]  /*1f40*/  LOP3.LUT R106, R106, 0x80000000, RZ, 0x3c, !PT ;  /* 0x800000006a6a7812 */ /* 0x000fe200078e3cff */
[----:B------:R-:W-:Y:S02]  /*1f50*/  IMAD.U32 R7, R7, 0x10000, RZ ;  /* 0x0001000007077824 */ /* 0x000fe400078e00ff */
[----:B-1----:R-:W-:Y:S01]  /*1f60*/  IMAD.U32 R93, R52, 0x10000, RZ ;  /* 0x00010000345d7824 */ /* 0x002fe200078e00ff */
[----:B------:R-:W-:Y:S01]  /*1f70*/  PRMT R49, R51, 0x7632, R49 ;  /* 0x0000763233317816 */ /* 0x000fe20000000031 */
[----:B------:R-:W-:Y:S01]  /*1f80*/  FFMA R7, R7, R106, RZ ;  /* 0x0000006a07077223 */ /* 0x000fe200000000ff */
[----:B------:R-:W-:Y:S01]  /*1f90*/  IMAD.U32 R51, R51, 0x10000, RZ ;  /* 0x0001000033337824 */ /* 0x000fe200078e00ff */
[----:B------:R-:W-:Y:S02]  /*1fa0*/  FSEL R67, R67, RZ, P4 ;  /* 0x000000ff43437208 */ /* 0x000fe40002000000 */
[----:B------:R-:W-:Y:S01]  /*1fb0*/  IMAD.U32 R94, R49, 0x10000, RZ ;  /* 0x00010000315e7824 */ /* 0x000fe200078e00ff */
[----:B------:R-:W-:Y:S01]  /*1fc0*/  FSEL R49, R100, RZ, P4 ;  /* 0x000000ff64317208 */ /* 0x000fe20002000000 */
[----:B------:R-:W-:Y:S01]  /*1fd0*/  IMAD.U32 R2, R2, 0x10000, RZ ;  /* 0x0001000002027824 */ /* 0x000fe200078e00ff */
[----:B------:R-:W-:Y:S01]  /*1fe0*/  FSEL R7, R7, RZ, P4 ;  /* 0x000000ff07077208 */ /* 0x000fe20002000000 */
[----:B------:R-:W-:-:S02]  /*1ff0*/  IMAD.U32 R64, R64, 0x10000, RZ ;  /* 0x0001000040407824 */ /* 0x000fc400078e00ff */
[----:B------:R-:W-:Y:S01]  /*2000*/  IMAD.U32 R85, R85, 0x10000, RZ ;  /* 0x0001000055557824 */ /* 0x000fe200078e00ff */
[----:B------:R-:W-:Y:S01]  /*2010*/  FFMA R51, R2, R51, R49 ;  /* 0x0000003302337223 */ /* 0x000fe20000000031 */
[----:B------:R-:W-:Y:S01]  /*2020*/  FFMA R7, R74, R68, R7 ;  /* 0x000000444a077223 */ /* 0x000fe20000000007 */
[----:B------:R-:W-:Y:S01]  /*2030*/  FFMA R2, R64, R94, R67 ;  /* 0x0000005e40027223 */ /* 0x000fe20000000043 */
[----:B------:R-:W-:Y:S01]  /*2040*/  IMAD.U32 R76, R76, 0x10000, RZ ;  /* 0x000100004c4c7824 */ /* 0x000fe200078e00ff */
[----:B------:R-:W-:Y:S04]  /*2050*/  LDS.U16 R49, [R19+0xc] ;  /* 0x00000c0013317984 */ /* 0x000fe80000000400 */
[----:B------:R-:W-:Y:S01]  /*2060*/  FSEL R67, R76, RZ, P3 ;  /* 0x000000ff4c437208 */ /* 0x000fe20001800000 */
[----:B-----5:R-:W-:-:S02]  /*2070*/  IMAD.U32 R66, R66, 0x10000, RZ ;  /* 0x0001000042427824 */ /* 0x020fc400078e00ff */
[----:B------:R-:W-:Y:S02]  /*2080*/  IMAD.U32 R90, R90, 0x10000, RZ ;  /* 0x000100005a5a7824 */ /* 0x000fe400078e00ff */
[----:B------:R-:W-:Y:S01]  /*2090*/  IMAD.U32 R72, R72, 0x10000, RZ ;  /* 0x0001000048487824 */ /* 0x000fe200078e00ff */
[----:B------:R-:W-:-:S04]  /*20a0*/  SHF.L.U32 R70, R70, 0x10, RZ ;  /* 0x0000001046467819 */ /* 0x000fc800000006ff */
[----:B------:R-:W-:Y:S02]  /*20b0*/  FSEL R70, R70, RZ, P3 ;  /* 0x000000ff46467208 */ /* 0x000fe40001800000 */
[----:B------:R-:W-:Y:S01]  /*20c0*/  SHF.L.U32 R71, R71, 0x10, RZ ;  /* 0x0000001047477819 */ /* 0x000fe200000006ff */
[----:B------:R-:W-:Y:S01]  /*20d0*/  IMAD.U32 R77, R77, 0x10000, RZ ;  /* 0x000100004d4d7824 */ /* 0x000fe200078e00ff */
[----:B--2---:R-:W-:Y:S02]  /*20e0*/  SEL R56, R56, RZ, !P5 ;  /* 0x000000ff38387207 */ /* 0x004fe40006800000 */
[----:B------:R-:W-:Y:S02]  /*20f0*/  SEL R57, R57, RZ, !P5 ;  /* 0x000000ff39397207 */ /* 0x000fe40006800000 */
[----:B------:R-:W-:Y:S02]  /*2100*/  PRMT R10, R56, 0x7632, R10 ;  /* 0x00007632380a7816 */ /* 0x000fe4000000000a */
[----:B------:R-:W-:-:S02]  /*2110*/  PRMT R48, R57, 0x7632, R48 ;  /* 0x0000763239307816 */ /* 0x000fc40000000030 */
[----:B------:R-:W-:Y:S02]  /*2120*/  SHF.L.U32 R20, R10, 0x10, RZ ;  /* 0x000000100a147819 */ /* 0x000fe400000006ff */
[----:B------:R-:W0:Y:S01]  /*2130*/  LDS.U16 R10, [R19+0xa] ;  /* 0x00000a00130a7984 */ /* 0x000e220000000400 */
[----:B------:R-:W-:Y:S02]  /*2140*/  IMAD.U32 R48, R48, 0x10000, RZ ;  /* 0x0001000030307824 */ /* 0x000fe400078e00ff */
[----:B------:R-:W-:Y:S02]  /*2150*/  FMUL R20, R20, R83 ;  /* 0x0000005314147220 */ /* 0x000fe40000400000 */
[----:B------:R-:W-:-:S03]  /*2160*/  FMUL R48, R48, R93 ;  /* 0x0000005d30307220 */ /* 0x000fc60000400000 */
[----:B------:R-:W-:Y:S02]  /*2170*/  FSEL R20, R20, RZ, !P5 ;  /* 0x000000ff14147208 */ /* 0x000fe40006800000 */
[----:B------:R-:W-:Y:S01]  /*2180*/  FSEL R48, R48, RZ, !P5 ;  /* 0x000000ff30307208 */ /* 0x000fe20006800000 */
[----:B------:R-:W-:Y:S02]  /*2190*/  IMAD.U32 R52, R56, 0x10000, RZ ;  /* 0x0001000038347824 */ /* 0x000fe400078e00ff */
[----:B------:R-:W-:Y:S02]  /*21a0*/  FADD R64, R69, R20 ;  /* 0x0000001445407221 */ /* 0x000fe40000000000 */
[----:B------:R-:W-:Y:S01]  /*21b0*/  FADD R68, R23, R48 ;  /* 0x0000003017447221 */ /* 0x000fe20000000000 */
[----:B------:R-:W-:Y:S01]  /*21c0*/  FSEL R23, R85, RZ, P3 ;  /* 0x000000ff55177208 */ /* 0x000fe20001800000 */
[----:B------:R-:W1:Y:S01]  /*21d0*/  LDS.U16 R20, [R19+0x1100] ;  /* 0x0011000013147984 */ /* 0x000e620000000400 */
[----:B------:R-:W-:-:S03]  /*21e0*/  SHF.L.U32 R69, R55, 0x10, RZ ;  /* 0x0000001037457819 */ /* 0x000fc600000006ff */
[----:B------:R-:W2:Y:S01]  /*21f0*/  LDS.U16 R48, [R19+0xe] ;  /* 0x00000e0013307984 */ /* 0x000ea20000000400 */
[----:B------:R-:W-:Y:S01]  /*2200*/  FADD R23, R23, R64 ;  /* 0x0000004017177221 */ /* 0x000fe20000000000 */
[----:B------:R-:W-:Y:S02]  /*2210*/  FMUL R64, R52, R69 ;  /* 0x0000004534407220 */ /* 0x000fe40000400000 */
[----:B------:R-:W5:Y:S01]  /*2220*/  LDS.U16 R52, [R19+0x1102] ;  /* 0x0011020013347984 */ /* 0x000f620000000400 */
[----:B------:R-:W-:Y:S01]  /*2230*/  SEL R58, R58, RZ, !P5 ;  /* 0x000000ff3a3a7207 */ /* 0x000fe20006800000 */
[----:B------:R-:W-:Y:S01]  /*2240*/  IMAD.U32 R55, R57, 0x10000, RZ ;  /* 0x0001000039377824 */ /* 0x000fe200078e00ff */
[----:B------:R-:W-:Y:S01]  /*2250*/  FADD R67, R67, R68 ;  /* 0x0000004443437221 */ /* 0x000fe20000000000 */
[----:B------:R-:W-:Y:S02]  /*2260*/  SHF.L.U32 R68, R22, 0x10, RZ ;  /* 0x0000001016447819 */ /* 0x000fe400000006ff */
[----:B------:R-:W-:Y:S01]  /*2270*/  FMUL R66, R55, R66 ;  /* 0x0000004237427220 */ /* 0x000fe20000400000 */
[----:B------:R-:W-:Y:S01]  /*2280*/  FSEL R69, R64, RZ, !P5 ;  /* 0x000000ff40457208 */ /* 0x000fe20006800000 */
[C---:B------:R-:W-:Y:S01]  /*2290*/  IMAD.U32 R55, R58.reuse, 0x10000, RZ ;  /* 0x000100003a377824 */ /* 0x040fe200078e00ff */
[----:B------:R-:W-:-:S02]  /*22a0*/  PRMT R22, R58, 0x7632, R22 ;  /* 0x000076323a167816 */ /* 0x000fc40000000016 */
[----:B------:R-:W-:Y:S01]  /*22b0*/  FSEL R83, R66, RZ, !P5 ;  /* 0x000000ff42537208 */ /* 0x000fe20006800000 */
[----:B------:R-:W-:Y:S01]  /*22c0*/  FMUL R55, R55, R68 ;  /* 0x0000004437377220 */ /* 0x000fe20000400000 */
[----:B------:R-:W-:Y:S02]  /*22d0*/  FADD R85, R14, R69 ;  /* 0x000000450e557221 */ /* 0x000fe40000000000 */
[----:B------:R-:W3:Y:S01]  /*22e0*/  LDS.U16 R14, [R19+0x1104] ;  /* 0x00110400130e7984 */ /* 0x000ee20000000400 */
[----:B0-----:R-:W-:Y:S01]  /*22f0*/  IMAD.U32 R69, R10, 0x10000, RZ ;  /* 0x000100000a457824 */ /* 0x001fe200078e00ff */
[----:B------:R-:W-:Y:S01]  /*2300*/  FSEL R10, R55, RZ, !P5 ;  /* 0x000000ff370a7208 */ /* 0x000fe20006800000 */
[----:B------:R-:W-:Y:S01]  /*2310*/  IMAD.U32 R22, R22, 0x10000, RZ ;  /* 0x0001000016167824 */ /* 0x000fe200078e00ff */
[----:B------:R-:W-:Y:S01]  /*2320*/  FADD R16, R16, R83 ;  /* 0x0000005310107221 */ /* 0x000fe20000000000 */
[----:B------:R-:W-:Y:S02]  /*2330*/  FSEL R55, R90, RZ, P3 ;  /* 0x000000ff5a377208 */ /* 0x000fe40001800000 */
[----:B------:R-:W-:Y:S01]  /*2340*/  FMUL R22, R22, R69 ;  /* 0x0000004516167220 */ /* 0x000fe20000400000 */
[----:B------:R-:W-:Y:S01]  /*2350*/  FADD R10, R21, R10 ;  /* 0x0000000a150a7221 */ /* 0x000fe20000000000 */
[----:B------:R-:W-:Y:S01]  /*2360*/  FSEL R69, R72, RZ, P3 ;  /* 0x000000ff48457208 */ /* 0x000fe20001800000 */
[----:B------:R-:W-:-:S02]  /*2370*/  FADD R55, R55, R16 ;  /* 0x0000001037377221 */ /* 0x000fc40000000000 */
[----:B------:R-:W0:Y:S01]  /*2380*/  LDS.U16 R16, [R19+0x1106] ;  /* 0x0011060013107984 */ /* 0x000e220000000400 */
[----:B------:R-:W-:Y:S01]  /*2390*/  FSEL R22, R22, RZ, !P5 ;  /* 0x000000ff16167208 */ /* 0x000fe20006800000 */
[----:B------:R-:W-:Y:S01]  /*23a0*/  FADD R69, R69, R10 ;  /* 0x0000000a45457221 */ /* 0x000fe20000000000 */
[----:B------:R-:W-:Y:S01]  /*23b0*/  SEL R59, R59, RZ, !P5 ;  /* 0x000000ff3b3b7207 */ /* 0x000fe20006800000 */
[----:B------:R-:W0:Y:S01]  /*23c0*/  LDS.U16 R10, [R19+0x110a] ;  /* 0x00110a00130a7984 */ /* 0x000e220000000400 */
[----:B----4-:R-:W-:Y:S01]  /*23d0*/  SEL R60, R60, RZ, !P5 ;  /* 0x000000ff3c3c7207 */ /* 0x010fe20006800000 */
[----:B------:R-:W-:Y:S01]  /*23e0*/  FADD R66, R17, R22 ;  /* 0x0000001611427221 */ /* 0x000fe20000000000 */
[----:B-1----:R-:W-:Y:S01]  /*23f0*/  IMAD.U32 R68, R20, 0x10000, RZ ;  /* 0x0001000014447824 */ /* 0x002fe200078e00ff */
[----:B------:R-:W-:Y:S01]  /*2400*/  PRMT R17, R59, 0x7632, R17 ;  /* 0x000076323b117816 */ /* 0x000fe20000000011 */
[----:B------:R-:W1:Y:S01]  /*2410*/  LDS.U16 R22, [R19+0x1108] ;  /* 0x0011080013167984 */ /* 0x000e620000000400 */
[----:B------:R-:W-:Y:S01]  /*2420*/  PRMT R20, R60, 0x7632, R20 ;  /* 0x000076323c147816 */ /* 0x000fe20000000014 */
[----:B------:R-:W-:Y:S01]  /*2430*/  FADD R21, R70, R85 ;  /* 0x0000005546157221 */ /* 0x000fe20000000000 */
[----:B--2---:R-:W-:-:S02]  /*2440*/  SHF.L.U32 R64, R48, 0x10, RZ ;  /* 0x0000001030407819 */ /* 0x004fc400000006ff */
[----:B------:R-:W-:Y:S01]  /*2450*/  SHF.L.U32 R17, R17, 0x10, RZ ;  /* 0x0000001011117819 */ /* 0x000fe200000006ff */
[----:B------:R-:W-:Y:S02]  /*2460*/  IMAD.U32 R83, R49, 0x10000, RZ ;  /* 0x0001000031537824 */ /* 0x000fe400078e00ff */
[----:B-----5:R-:W-:Y:S02]  /*2470*/  IMAD.U32 R85, R52, 0x10000, RZ ;  /* 0x0001000034557824 */ /* 0x020fe400078e00ff */
[----:B------:R-:W-:Y:S02]  /*2480*/  IMAD.U32 R20, R20, 0x10000, RZ ;  /* 0x0001000014147824 */ /* 0x000fe400078e00ff */
[----:B------:R-:W-:Y:S01]  /*2490*/  IMAD.U32 R49, R60, 0x10000, RZ ;  /* 0x000100003c317824 */ /* 0x000fe200078e00ff */
[----:B------:R-:W-:Y:S01]  /*24a0*/  FMUL R52, R17, R64 ;  /* 0x0000004011347220 */ /* 0x000fe20000400000 */
[----:B------:R-:W-:Y:S01]  /*24b0*/  IMAD.U32 R48, R59, 0x10000, RZ ;  /* 0x000100003b307824 */ /* 0x000fe200078e00ff */
[----:B------:R-:W-:Y:S01]  /*24c0*/  FMUL R64, R20, R85 ;  /* 0x0000005514407220 */ /* 0x000fe20000400000 */
[----:B------:R-:W-:Y:S01]  /*24d0*/  FMUL R49, R49, R68 ;  /* 0x0000004431317220 */ /* 0x000fe20000400000 */
[----:B------:R-:W2:Y:S01]  /*24e0*/  LDS.U16 R20, [R19+0x110c] ;  /* 0x00110c0013147984 */ /* 0x000ea20000000400 */
[----:B------:R-:W-:-:S02]  /*24f0*/  FMUL R48, R48, R83 ;  /* 0x0000005330307220 */ /* 0x000fc40000400000 */
[----:B------:R-:W-:Y:S01]  /*2500*/  FSEL R64, R64, RZ, !P5 ;  /* 0x000000ff40407208 */ /* 0x000fe20006800000 */
[----:B------:R-:W4:Y:S01]  /*2510*/  LDS.U16 R19, [R19+0x110e] ;  /* 0x00110e0013137984 */ /* 0x000f220000000400 */
[----:B------:R-:W-:Y:S02]  /*2520*/  FSEL R49, R49, RZ, !P5 ;  /* 0x000000ff31317208 */ /* 0x000fe40006800000 */
[----:B------:R-:W-:Y:S02]  /*2530*/  FSEL R48, R48, RZ, !P5 ;  /* 0x000000ff30307208 */ /* 0x000fe40006800000 */
[----:B------:R-:W-:Y:S01]  /*2540*/  SEL R61, R61, RZ, !P5 ;  /* 0x000000ff3d3d7207 */ /* 0x000fe20006800000 */
[----:B------:R-:W-:Y:S01]  /*2550*/  FADD R64, R13, R64 ;  /* 0x000000400d407221 */ /* 0x000fe20000000000 */
[----:B------:R-:W-:Y:S01]  /*2560*/  FADD R54, R54, R49 ;  /* 0x0000003136367221 */ /* 0x000fe20000000000 */
[----:B------:R-:W-:Y:S01]  /*2570*/  FSEL R13, R71, RZ, P3 ;  /* 0x000000ff470d7208 */ /* 0x000fe20001800000 */
[----:B------:R-:W-:Y:S01]  /*2580*/  FADD R48, R65, R48 ;  /* 0x0000003041307221 */ /* 0x000fe20000000000 */
[----:B---3--:R-:W-:Y:S01]  /*2590*/  SHF.L.U32 R49, R14, 0x10, RZ ;  /* 0x000000100e317819 */ /* 0x008fe200000006ff */
[----:B------:R-:W-:-:S02]  /*25a0*/  IMAD.U32 R14, R61, 0x10000, RZ ;  /* 0x000100003d0e7824 */ /* 0x000fc400078e00ff */
[----:B------:R-:W-:Y:S01]  /*25b0*/  FADD R13, R13, R48 ;  /* 0x000000300d0d7221 */ /* 0x000fe20000000000 */
[----:B------:R-:W-:Y:S01]  /*25c0*/  SEL R62, R62, RZ, !P5 ;  /* 0x000000ff3e3e7207 */ /* 0x000fe20006800000 */
[----:B------:R-:W-:Y:S01]  /*25d0*/  FMUL R48, R14, R49 ;  /* 0x000000310e307220 */ /* 0x000fe20000400000 */
[----:B------:R-:W-:Y:S01]  /*25e0*/  PRMT R14, R61, 0x7632, R14 ;  /* 0x000076323d0e7816 */ /* 0x000fe2000000000e */
[----:B0-----:R-:W-:Y:S01]  /*25f0*/  IMAD.U32 R49, R16, 0x10000, RZ ;  /* 0x0001000010317824 */ /* 0x001fe200078e00ff */
[----:B------:R-:W-:Y:S01]  /*2600*/  PRMT R16, R62, 0x7632, R16 ;  /* 0x000076323e107816 */ /* 0x000fe20000000010 */
[----:B------:R-:W-:Y:S01]  /*2610*/  IMAD.U32 R87, R87, 0x10000, RZ ;  /* 0x0001000057577824 */ /* 0x000fe200078e00ff */
[----:B------:R-:W-:Y:S01]  /*2620*/  SHF.L.U32 R83, R10, 0x10, RZ ;  /* 0x000000100a537819 */ /* 0x000fe200000006ff */
[----:B------:R-:W-:Y:S01]  /*2630*/  IMAD.U32 R14, R14, 0x10000, RZ ;  /* 0x000100000e0e7824 */ /* 0x000fe200078e00ff */
[----:B------:R-:W-:Y:S01]  /*2640*/  SEL R63, R63, RZ, !P5 ;  /* 0x000000ff3f3f7207 */ /* 0x000fe20006800000 */
[----:B------:R-:W-:Y:S01]  /*2650*/  IMAD.U32 R16, R16, 0x10000, RZ ;  /* 0x0001000010107824 */ /* 0x000fe200078e00ff */
[----:B------:R-:W-:Y:S06]  /*2660*/  BAR.SYNC 0x0 ;  /* 0x0000000000007b1d */ /* 0x000fec0000000000 */
[----:B------:R-:W-:Y:S01]  /*2670*/  FMUL R14, R14, R49 ;  /* 0x000000310e0e7220 */ /* 0x000fe20000400000 */
[----:B------:R-:W-:Y:S01]  /*2680*/  FSEL R71, R77, RZ, P3 ;  /* 0x000000ff4d477208 */ /* 0x000fe20001800000 */
[----:B-1----:R-:W-:Y:S01]  /*2690*/  IMAD.U32 R77, R22, 0x10000, RZ ;  /* 0x00010000164d7824 */ /* 0x002fe200078e00ff */
[----:B------:R-:W-:Y:S01]  /*26a0*/  FMUL R16, R16, R83 ;  /* 0x0000005310107220 */ /* 0x000fe20000400000 */
[----:B------:R-:W-:Y:S01]  /*26b0*/  IMAD.U32 R10, R62, 0x10000, RZ ;  /* 0x000100003e0a7824 */ /* 0x000fe200078e00ff */
[----:B------:R-:W-:-:S02]  /*26c0*/  FSEL R14, R14, RZ, !P5 ;  /* 0x000000ff0e0e7208 */ /* 0x000fc40006800000 */
[----:B------:R-:W-:Y:S01]  /*26d0*/  FSEL R48, R48, RZ, !P5 ;  /* 0x000000ff30307208 */ /* 0x000fe20006800000 */
[----:B------:R-:W-:Y:S01]  /*26e0*/  FMUL R10, R10, R77 ;  /* 0x0000004d0a0a7220 */ /* 0x000fe20000400000 */
[----:B------:R-:W-:Y:S01]  /*26f0*/  FSEL R87, R87, RZ, P3 ;  /* 0x000000ff57577208 */ /* 0x000fe20001800000 */
[----:B------:R-:W-:Y:S01]  /*2700*/  FADD R14, R11, R14 ;  /* 0x0000000e0b0e7221 */ /* 0x000fe20000000000 */
[----:B------:R-:W-:Y:S01]  /*2710*/  FSEL R16, R16, RZ, !P5 ;  /* 0x000000ff10107208 */ /* 0x000fe20006800000 */
[----:B------:R-:W-:Y:S01]  /*2720*/  FADD R48, R53, R48 ;  /* 0x0000003035307221 */ /* 0x000fe20000000000 */
[----:B------:R-:W-:Y:S01]  /*2730*/  FSEL R53, R10, RZ, !P5 ;  /* 0x000000ff0a357208 */ /* 0x000fe20006800000 */
[----:B------:R-:W-:Y:S01]  /*2740*/  FADD R87, R87, R14 ;  /* 0x0000000e57577221 */ /* 0x000fe20000000000 */
[----:B------:R-:W-:Y:S01]  /*2750*/  IMAD.SHL.U32 R14, R18, 0x2, RZ ;  /* 0x00000002120e7824 */ /* 0x000fe200078e00ff */
[----:B------:R-:W-:Y:S01]  /*2760*/  FADD R16, R7, R16 ;  /* 0x0000001007107221 */ /* 0x000fe20000000000 */
[----:B------:R-:W-:Y:S01]  /*2770*/  PRMT R10, R56, 0x7632, R10 ;  /* 0x00007632380a7816 */ /* 0x000fe2000000000a */
[----:B------:R-:W-:Y:S01]  /*2780*/  IMAD.U32 R89, R89, 0x10000, RZ ;  /* 0x0001000059597824 */ /* 0x000fe200078e00ff */
[----:B------:R-:W-:Y:S01]  /*2790*/  PRMT R7, R63, 0x7632, R7 ;  /* 0x000076323f077816 */ /* 0x000fe20000000007 */
[----:B--2---:R-:W-:Y:S01]  /*27a0*/  IMAD.U32 R20, R20, 0x10000, RZ ;  /* 0x0001000014147824 */ /* 0x004fe200078e00ff */
[----:B----4-:R-:W-:Y:S01]  /*27b0*/  SHF.L.U32 R19, R19, 0x10, RZ ;  /* 0x0000001013137819 */ /* 0x010fe200000006ff */
[----:B------:R-:W-:Y:S01]  /*27c0*/  IMAD.U32 R49, R63, 0x10000, RZ ;  /* 0x000100003f317824 */ /* 0x000fe200078e00ff */
[----:B------:R0:W-:Y:S01]  /*27d0*/  STS.U16 [R14+0x210], R10 ;  /* 0x0002100a0e007388 */ /* 0x0001e20000000400 */
[----:B------:R-:W-:-:S02]  /*27e0*/  FSEL R89, R89, RZ, P3 ;  /* 0x000000ff59597208 */ /* 0x000fc40001800000 */
[----:B------:R-:W-:Y:S01]  /*27f0*/  FMUL R20, R20, R49 ;  /* 0x0000003114147220 */ /* 0x000fe20000400000 */
[----:B------:R-:W-:Y:S01]  /*2800*/  SHF.L.U32 R75, R75, 0x10, RZ ;  /* 0x000000104b4b7819 */ /* 0x000fe200000006ff */
[----:B0-----:R-:W-:Y:S01]  /*2810*/  IMAD.U32 R10, R7, 0x10000, RZ ;  /* 0x00010000070a7824 */ /* 0x001fe200078e00ff */
[----:B------:R-:W-:-:S03]  /*2820*/  FADD R89, R89, R16 ;  /* 0x0000001059597221 */ /* 0x000fc60000000000 */
[----:B------:R-:W-:Y:S01]  /*2830*/  FMUL R10, R19, R10 ;  /* 0x0000000a130a7220 */ /* 0x000fe20000400000 */
[----:B------:R-:W-:Y:S02]  /*2840*/  FSEL R75, R75, RZ, P3 ;  /* 0x000000ff4b4b7208 */ /* 0x000fe40001800000 */
[----:B------:R-:W-:Y:S02]  /*2850*/  FSEL R20, R20, RZ, !P5 ;  /* 0x000000ff14147208 */ /* 0x000fe40006800000 */
[----:B------:R-:W-:Y:S01]  /*2860*/  PRMT R16, R57, 0x7632, R16 ;  /* 0x0000763239107816 */ /* 0x000fe20000000010 */
[----:B------:R-:W-:Y:S01]  /*2870*/  IMAD.U32 R88, R88, 0x10000, RZ ;  /* 0x0001000058587824 */ /* 0x000fe200078e00ff */
[----:B------:R-:W-:Y:S02]  /*2880*/  SHF.L.U32 R86, R86, 0x10, RZ ;  /* 0x0000001056567819 */ /* 0x000fe400000006ff */
[----:B------:R-:W-:Y:S01]  /*2890*/  FSEL R7, R10, RZ, !P5 ;  /* 0x000000ff0a077208 */ /* 0x000fe20006800000 */
[----:B------:R-:W-:Y:S01]  /*28a0*/  IMAD.U32 R84, R84, 0x10000, RZ ;  /* 0x0001000054547824 */ /* 0x000fe200078e00ff */
[----:B------:R-:W-:Y:S01]  /*28b0*/  FSEL R52, R52, RZ, !P5 ;  /* 0x000000ff34347208 */ /* 0x000fe20006800000 */
[----:B------:R-:W-:Y:S01]  /*28c0*/  IMAD.U32 R91, R91, 0x10000, RZ ;  /* 0x000100005b5b7824 */ /* 0x000fe200078e00ff */
[----:B------:R-:W-:Y:S01]  /*28d0*/  FADD R75, R75, R48 ;  /* 0x000000304b4b7221 */ /* 0x000fe20000000000 */
[----:B------:R-:W-:Y:S01]  /*28e0*/  IMAD.U32 R92, R92, 0x10000, RZ ;  /* 0x000100005c5c7824 */ /* 0x000fe200078e00ff */
[----:B------:R-:W-:Y:S01]  /*28f0*/  FSEL R86, R86, RZ, P3 ;  /* 0x000000ff56567208 */ /* 0x000fe20001800000 */
[--C-:B------:R-:W-:Y:S01]  /*2900*/  FADD R51, R51, R20.reuse ;  /* 0x0000001433337221 */ /* 0x100fe20000000000 */
[----:B------:R0:W-:Y:S01]  /*2910*/  STS.U16 [R14+0x630], R16 ;  /* 0x000630100e007388 */ /* 0x0001e20000000400 */
[----:B------:R-:W-:Y:S01]  /*2920*/  IMAD.U32 R82, R82, 0x10000, RZ ;  /* 0x0001000052527824 */ /* 0x000fe200078e00ff */
[----:B------:R-:W-:Y:S01]  /*2930*/  FADD R53, R50, R53 ;  /* 0x0000003532357221 */ /* 0x000fe20000000000 */
[----:B------:R-:W-:Y:S01]  /*2940*/  PRMT R20, R58, 0x7632, R20 ;  /* 0x000076323a147816 */ /* 0x000fe20000000014 */
[----:B------:R-:W-:Y:S01]  /*2950*/  FADD R7, R2, R7 ;  /* 0x0000000702077221 */ /* 0x000fe20000000000 */
[----:B------:R-:W-:-:S02]  /*2960*/  PRMT R22, R59, 0x7632, R22 ;  /* 0x000076323b167816 */ /* 0x000fc40000000016 */
[----:B------:R-:W-:Y:S02]  /*2970*/  PRMT R48, R60, 0x7632, R48 ;  /* 0x000076323c307816 */ /* 0x000fe40000000030 */
[----:B------:R-:W-:Y:S02]  /*2980*/  PRMT R19, R61, 0x7632, R19 ;  /* 0x000076323d137816 */ /* 0x000fe40000000013 */
[----:B------:R-:W-:Y:S02]  /*2990*/  PRMT R10, R62, 0x7632, R10 ;  /* 0x000076323e0a7816 */ /* 0x000fe4000000000a */
[----:B0-----:R-:W-:Y:S01]  /*29a0*/  PRMT R16, R63, 0x7632, R16 ;  /* 0x000076323f107816 */ /* 0x001fe20000000010 */
[----:B------:R-:W-:Y:S01]  /*29b0*/  IMAD.SHL.U32 R2, R6, 0x2, RZ ;  /* 0x0000000206027824 */ /* 0x000fe200078e00ff */
[----:B------:R-:W-:Y:S01]  /*29c0*/  FSEL R88, R88, RZ, P3 ;  /* 0x000000ff58587208 */ /* 0x000fe20001800000 */
[----:B------:R-:W-:Y:S01]  /*29d0*/  FADD R52, R73, R52 ;  /* 0x0000003449347221 */ /* 0x000fe20000000000 */
[----:B------:R-:W-:Y:S01]  /*29e0*/  FSEL R17, R84, RZ, P3 ;  /* 0x000000ff54117208 */ /* 0x000fe20001800000 */
[----:B------:R-:W-:Y:S01]  /*29f0*/  FADD R53, R86, R53 ;  /* 0x0000003556357221 */ /* 0x000fe20000000000 */
[----:B------:R-:W-:Y:S01]  /*2a00*/  FSEL R65, R91, RZ, P3 ;  /* 0x000000ff5b417208 */ /* 0x000fe20001800000 */
[----:B------:R-:W-:Y:S01]  /*2a10*/  STS.U16 [R14], R56 ;  /* 0x000000380e007388 */ /* 0x000fe20000000400 */
[----:B------:R-:W-:-:S02]  /*2a20*/  FSEL R73, R92, RZ, P3 ;  /* 0x000000ff5c497208 */ /* 0x000fc40001800000 */
[----:B------:R-:W-:Y:S01]  /*2a30*/  FSEL R82, R82, RZ, P3 ;  /* 0x000000ff52527208 */ /* 0x000fe20001800000 */
[----:B------:R-:W-:Y:S01]  /*2a40*/  STS.U16 [R14+0x420], R57 ;  /* 0x000420390e007388 */ /* 0x000fe20000000400 */
[----:B------:R-:W-:-:S03]  /*2a50*/  FADD R11, R88, R51 ;  /* 0x00000033580b7221 */ /* 0x000fc60000000000 */
        /* <DEDUP_REMOVED lines=11> */
[----:B------:R-:W-:Y:S01]  /*2b10*/  STS.U16 [R14+0xf70], R16 ;  /* 0x000f70100e007388 */ /* 0x000fe20000000400 */
[----:B------:R-:W-:-:S03]  /*2b20*/  FADD R17, R17, R66 ;  /* 0x0000004211117221 */ /* 0x000fc60000000000 */
[----:B------:R-:W-:Y:S06]  /*2b30*/  BAR.SYNC 0x0 ;  /* 0x0000000000007b1d */ /* 0x000fec0000000000 */
[----:B------:R-:W0:Y:S01]  /*2b40*/  LDS.128 R56, [R2] ;  /* 0x0000000002387984 */ /* 0x000e220000000c00 */
[----:B------:R-:W-:Y:S01]  /*2b50*/  FADD R65, R65, R52 ;  /* 0x0000003441417221 */ /* 0x000fe20000000000 */
[----:B------:R-:W-:Y:S02]  /*2b60*/  FADD R71, R71, R54 ;  /* 0x0000003647477221 */ /* 0x000fe40000000000 */
[----:B------:R-:W1:Y:S01]  /*2b70*/  LDS.128 R48, [R2+0x1080] ;  /* 0x0010800002307984 */ /* 0x000e620000000c00 */
[----:B------:R-:W-:Y:S01]  /*2b80*/  FADD R73, R73, R64 ;  /* 0x0000004049497221 */ /* 0x000fe20000000000 */
[----:B------:R-:W-:-:S02]  /*2b90*/  FADD R7, R82, R7 ;  /* 0x0000000752077221 */ /* 0x000fc40000000000 */
[----:B------:R-:W-:Y:S06]  /*2ba0*/  BAR.SYNC 0x0 ;  /* 0x0000000000007b1d */ /* 0x000fec0000000000 */
[----:B------:R2:W-:Y:S04]  /*2bb0*/  STS [R18.X4+0x840], R55 ;  /* 0x0008403712007388 */ /* 0x0005e80000004800 */
[----:B------:R3:W-:Y:S01]  /*2bc0*/  STS [R18.X4+0x1280], R53 ;  /* 0x0012803512007388 */ /* 0x0007e20000004800 */
[----:B--2---:R-:W-:Y:S01]  /*2bd0*/  CS2R R54, SRZ ;  /* 0x0000000000367805 */ /* 0x004fe2000001ff00 */
[----:B---3--:R-:W-:-:S02]  /*2be0*/  CS2R R52, SRZ ;  /* 0x0000000000347805 */ /* 0x008fc4000001ff00 */
[----:B------:R-:W-:Y:S04]  /*2bf0*/  STS [R18.X4], R21 ;  /* 0x0000001512007388 */ /* 0x000fe80000004800 */
[----:B------:R-:W-:Y:S04]  /*2c00*/  STS [R18.X4+0x1080], R69 ;  /* 0x0010804512007388 */ /* 0x000fe80000004800 */
        /* <DEDUP_REMOVED lines=12> */
[----:B------:R-:W-:Y:S06]  /*2cd0*/  BAR.SYNC 0x0 ;  /* 0x0000000000007b1d */ /* 0x000fec0000000000 */
[----:B------:R2:W3:Y:S01]  /*2ce0*/  @!P2 LDG.E.EL.128 R52, [R78.64] ;  /* 0x000000044e34a981 */ /* 0x0004e2000c2e1d00 */
[----:B------:R-:W-:Y:S01]  /*2cf0*/  CS2R R20, SRZ ;  /* 0x0000000000147805 */ /* 0x000fe2000001ff00 */
[----:B------:R-:W-:-:S06]  /*2d00*/  CS2R R22, SRZ ;  /* 0x0000000000167805 */ /* 0x000fcc000001ff00 */
[----:B------:R4:W5:Y:S01]  /*2d10*/  @!P2 LDG.E.EL.128 R20, [R80.64] ;  /* 0x000000045014a981 */ /* 0x000962000c2e1d00 */
[----:B------:R-:W-:Y:S02]  /*2d20*/  IADD3 R12, R12, 0x30000, RZ ;  /* 0x000300000c0c7810 */ /* 0x000fe40007ffe0ff */
[----:B------:R-:W-:-:S03]  /*2d30*/  MOV R61, 0x2 ;  /* 0x00000002003d7802 */ /* 0x000fc60000000f00 */
[----:B------:R-:W-:Y:S01]  /*2d40*/  IMAD.IADD R10, R9, 0x1, R12 ;  /* 0x00000001090a7824 */ /* 0x000fe200078e020c */
[----:B------:R-:W-:Y:S01]  /*2d50*/  CS2R R16, SRZ ;  /* 0x0000000000107805 */ /* 0x000fe2000001ff00 */
[----:B------:R-:W-:Y:S02]  /*2d60*/  CS2R R18, SRZ ;  /* 0x0000000000127805 */ /* 0x000fe4000001ff00 */
[----:B------:R-:W-:-:S05]  /*2d70*/  IMAD.WIDE R10, R10, R61, c[0x0][0x160] ;  /* 0x000058000a0a7625 */ /* 0x000fca00078e023d */
[----:B------:R0:W5:Y:S01]  /*2d80*/  @!P1 LDG.E.EL.128 R16, [R10.64] ;  /* 0x000000040a109981 */ /* 0x000162000c2e1d00 */
[----:B------:R-:W-:Y:S02]  /*2d90*/  IMAD.IADD R60, R15, 0x1, R12 ;  /* 0x000000010f3c7824 */ /* 0x000fe400078e020c */
[----:B------:R-:W-:Y:S01]  /*2da0*/  CS2R R12, SRZ ;  /* 0x00000000000c7805 */ /* 0x000fe2000001ff00 */
[----:B------:R-:W-:Y:S01]  /*2db0*/  CS2R R14, SRZ ;  /* 0x00000000000e7805 */ /* 0x000fe2000001ff00 */
[----:B------:R-:W-:-:S05]  /*2dc0*/  IMAD.WIDE R60, R60, R61, c[0x0][0x160] ;  /* 0x000058003c3c7625 */ /* 0x000fca00078e023d */
[----:B------:R0:W5:Y:S04]  /*2dd0*/  @!P0 LDG.E.EL.128 R12, [R60.64] ;  /* 0x000000043c0c8981 */ /* 0x000168000c2e1d00 */
[----:B------:R-:W0:Y:S01]  /*2de0*/  S2R R2, SR_TID.X ;  /* 0x0000000000027919 */ /* 0x000e220000002100 */
[----:B------:R-:W-:Y:S01]  /*2df0*/  ISETP.GT.AND P4, PT, R3, 0x7f, PT ;  /* 0x0000007f0300780c */ /* 0x000fe20003f84270 */
[----:B------:R-:W-:Y:S01]  /*2e00*/  IMAD.U32 R3, R47, 0x10000, RZ ;  /* 0x000100002f037824 */ /* 0x000fe200078e00ff */
[----:B------:R-:W-:Y:S01]  /*2e10*/  ISETP.GT.AND P3, PT, R0, 0x7f, PT ;  /* 0x0000007f0000780c */ /* 0x000fe20003f64270 */
[----:B------:R-:W-:Y:S01]  /*2e20*/  IMAD.U32 R0, R44, 0x10000, RZ ;  /* 0x000100002c007824 */ /* 0x000fe200078e00ff */
[----:B------:R-:W-:Y:S02]  /*2e30*/  PRMT R86, R46, 0x7632, R86 ;  /* 0x000076322e567816 */ /* 0x000fe40000000056 */
[----:B------:R-:W-:-:S02]  /*2e40*/  LOP3.LUT R84, R3, 0x80000000, RZ, 0x3c, !PT ;  /* 0x8000000003547812 */ /* 0x000fc400078e3cff */
[----:B0-----:R-:W-:Y:S01]  /*2e50*/  SHF.R.U32.HI R7, RZ, 0x6, R2 ;  /* 0x00000006ff077819 */ /* 0x001fe20000011602 */
[----:B------:R-:W-:-:S03]  /*2e60*/  IMAD.SHL.U32 R2, R2, 0x4, RZ ;  /* 0x0000000402027824 */ /* 0x000fc600078e00ff */
[----:B------:R-:W-:Y:S02]  /*2e70*/  SGXT.U32 R10, R7, 0x2 ;  /* 0x00000002070a781a */ /* 0x000fe40000000000 */
[----:B------:R-:W-:Y:S02]  /*2e80*/  LOP3.LUT R7, R2, 0xfc, RZ, 0xc0, !PT ;  /* 0x000000fc02077812 */ /* 0x000fe400078ec0ff */
[----:B------:R-:W-:-:S03]  /*2e90*/  SHF.L.U32 R2, R46, 0x10, RZ ;  /* 0x000000102e027819 */ /* 0x000fc600000006ff */
[--C-:B------:R-:W-:Y:S01]  /*2ea0*/  IMAD R10, R10, 0x108, R7.reuse ;  /* 0x000001080a0a7824 */ /* 0x100fe200078e0207 */
[----:B------:R-:W-:Y:S01]  /*2eb0*/  PRMT R7, R45, 0x7632, R7 ;  /* 0x000076322d077816 */ /* 0x000fe20000000007 */
[----:B------:R-:W-:Y:S01]  /*2ec0*/  IMAD.U32 R86, R86, 0x10000, RZ ;  /* 0x0001000056567824 */ /* 0x000fe200078e00ff */
[----:B------:R-:W-:Y:S02]  /*2ed0*/  LOP3.LUT R85, R2, 0x80000000, RZ, 0x3c, !PT ;  /* 0x8000000002557812 */ /* 0x000fe400078e3cff */
[----:B------:R-:W-:Y:S02]  /*2ee0*/  LOP3.LUT R0, R0, 0x80000000, RZ, 0x3c, !PT ;  /* 0x8000000000007812 */ /* 0x000fe400078e3cff */
[----:B------:R-:W-:Y:S02]  /*2ef0*/  PRMT R9, R44, 0x7632, R9 ;  /* 0x000076322c097816 */ /* 0x000fe40000000009 */
[----:B------:R-:W-:Y:S02]  /*2f00*/  PRMT R87, R47, 0x7632, R87 ;  /* 0x000076322f577816 */ /* 0x000fe40000000057 */
[----:B------:R-:W-:Y:S01]  /*2f10*/  LOP3.LUT R86, R86, 0x80000000, RZ, 0x3c, !PT ;  /* 0x8000000056567812 */ /* 0x000fe200078e3cff */
[----:B------:R-:W-:Y:S01]  /*2f20*/  IMAD.U32 R83, R45, 0x10000, RZ ;  /* 0x000100002d537824 */ /* 0x000fe200078e00ff */
[----:B------:R-:W-:-:S02]  /*2f30*/  SHF.L.U32 R87, R87, 0x10, RZ ;  /* 0x0000001057577819 */ /* 0x000fc400000006ff */
[----:B------:R-:W-:Y:S02]  /*2f40*/  PRMT R67, R42, 0x7632, R67 ;  /* 0x000076322a437816 */ /* 0x000fe40000000043 */
[----:B--2---:R-:W-:Y:S02]  /*2f50*/  PRMT R78, R30, 0x7632, R78 ;  /* 0x000076321e4e7816 */ /* 0x004fe4000000004e */
[----:B------:R-:W-:Y:S02]  /*2f60*/  LOP3.LUT R88, R87, 0x80000000, RZ, 0x3c, !PT ;  /* 0x8000000057587812 */ /* 0x000fe400078e3cff */
[----:B------:R-:W-:Y:S02]  /*2f70*/  SHF.L.U32 R67, R67, 0x10, RZ ;  /* 0x0000001043437819 */ /* 0x000fe400000006ff */
[----:B------:R-:W-:Y:S02]  /*2f80*/  PRMT R64, R43, 0x7632, R64 ;  /* 0x000076322b407816 */ /* 0x000fe40000000040 */
[----:B------:R-:W-:-:S02]  /*2f90*/  SHF.L.U32 R71, R42, 0x10, RZ ;  /* 0x000000102a477819 */ /* 0x000fc400000006ff */
[----:B------:R-:W-:Y:S02]  /*2fa0*/  SHF.L.U32 R82, R30, 0x10, RZ ;  /* 0x000000101e527819 */ /* 0x000fe400000006ff */
[----:B------:R-:W-:Y:S02]  /*2fb0*/  PRMT R73, R31, 0x7632, R73 ;  /* 0x000076321f497816 */ /* 0x000fe40000000049 */
[----:B------:R-:W-:Y:S01]  /*2fc0*/  SHF.L.U32 R77, R38, 0x10, RZ ;  /* 0x00000010264d7819 */ /* 0x000fe200000006ff */
[C---:B------:R-:W-:Y:S01]  /*2fd0*/  IMAD.U32 R68, R41.reuse, 0x10000, RZ ;  /* 0x0001000029447824 */ /* 0x040fe200078e00ff */
[----:B------:R-:W-:Y:S01]  /*2fe0*/  PRMT R66, R41, 0x7632, R66 ;  /* 0x0000763229427816 */ /* 0x000fe20000000042 */
[----:B------:R-:W-:Y:S01]  /*2ff0*/  IMAD.U32 R79, R29, 0x10000, RZ ;  /* 0x000100001d4f7824 */ /* 0x000fe200078e00ff */
[----:B------:R-:W-:Y:S02]  /*3000*/  LOP3.LUT R77, R77, 0x80000000, RZ, 0x3c, !PT ;  /* 0x800000004d4d7812 */ /* 0x000fe400078e3cff */
[----:B------:R-:W-:-:S02]  /*3010*/  PRMT R72, R29, 0x7632, R72 ;  /* 0x000076321d487816 */ /* 0x000fc40000000048 */
[----:B------:R-:W-:Y:S02]  /*3020*/  PRMT R46, R38, 0x7632, R46 ;  /* 0x00007632262e7816 */ /* 0x000fe4000000002e */
[----:B------:R-:W-:Y:S01]  /*3030*/  SHF.L.U32 R66, R66, 0x10, RZ ;  /* 0x0000001042427819 */ /* 0x000fe200000006ff */
[----:B------:R-:W-:Y:S01]  /*3040*/  IMAD.U32 R45, R39, 0x10000, RZ ;  /* 0x00010000272d7824 */ /* 0x000fe200078e00ff */
[----:B------:R-:W-:Y:S01]  /*3050*/  PRMT R65, R40, 0x7632, R65 ;  /* 0x0000763228417816 */ /* 0x000fe20000000041 */
[----:B------:R-:W-:Y:S01]  /*3060*/  IMAD.U32 R47, R36, 0x10000, RZ ;  /* 0x00010000242f7824 */ /* 0x000fe200078e00ff */
[----:B------:R-:W-:Y:S01]  /*3070*/  PRMT R74, R28, 0x7632, R74 ;  /* 0x000076321c4a7816 */ /* 0x000fe2000000004a */
[----:B------:R-:W-:Y:S02]  /*3080*/  IMAD.U32 R76, R37, 0x10000, RZ ;  /* 0x00010000254c7824 */ /* 0x000fe400078e00ff */
[----:B------:R-:W-:Y:S01]  /*3090*/  IMAD.U32 R65, R65, 0x10000, RZ ;  /* 0x0001000041417824 */ /* 0x000fe200078e00ff */
[----:B------:R-:W-:-:S02]  /*30a0*/  LOP3.LUT R47, R47, 0x80000000, RZ, 0x3c, !PT ;  /* 0x800000002f2f7812 */ /* 0x000fc400078e3cff */
[----:B------:R-:W-:Y:S02]  /*30b0*/  PRMT R75, R39, 0x7632, R75 ;  /* 0x00007632274b7816 */ /* 0x000fe4000000004b */
[----:B------:R-:W-:Y:S02]  /*30c0*/  PRMT R44, R37, 0x7632, R44 ;  /* 0x00007632252c7816 */ /* 0x000fe4000000002c */
[----:B------:R-:W-:-:S03]  /*30d0*/  PRMT R39, R36, 0x7632, R39 ;  /* 0x0000763224277816 */ /* 0x000fc60000000027 */
[----:B------:R-:W-:Y:S01]  /*30e0*/  IMAD.U32 R44, R44, 0x10000, RZ ;  /* 0x000100002c2c7824 */ /* 0x000fe200078e00ff */
[----:B------:R-:W-:Y:S01]  /*30f0*/  SHF.L.U32 R39, R39, 0x10, RZ ;  /* 0x0000001027277819 */ /* 0x000fe200000006ff */
[----:B------:R-:W-:-:S03]  /*3100*/  IMAD.U32 R69, R40, 0x10000, RZ ;  /* 0x0001000028457824 */ /* 0x000fc600078e00ff */
[----:B------:R-:W-:Y:S01]  /*3110*/  LOP3.LUT R39, R39, 0x80000000, RZ, 0x3c, !PT ;  /* 0x8000000027277812 */ /* 0x000fe200078e3cff */
[----:B------:R-:W-:Y:S01]  /*3120*/  IMAD.U32 R75, R75, 0x10000, RZ ;  /* 0x000100004b4b7824 */ /* 0x000fe200078e00ff */
[C---:B------:R-:W-:Y:S01]  /*3130*/  PRMT R11, R34.reuse, 0x7632, R11 ;  /* 0x00007632220b7816 */ /* 0x040fe2000000000b */
[----:B------:R-:W-:Y:S01]  /*3140*/  IMAD.U32 R41, R35, 0x10000, RZ ;  /* 0x0001000023297824 */ /* 0x000fe200078e00ff */
[----:B------:R-:W-:Y:S01]  /*3150*/  SHF.L.U32 R40, R34, 0x10, RZ ;  /* 0x0000001022287819 */ /* 0x000fe200000006ff */
[----:B------:R-:W-:Y:S01]  /*3160*/  IMAD.U32 R70, R43, 0x10000, RZ ;  /* 0x000100002b467824 */ /* 0x000fe200078e00ff */
[----:B------:R-:W-:Y:S01]  /*3170*/  PRMT R34, R35, 0x7632, R34 ;  /* 0x0000763223227816 */ /* 0x000fe20000000022 */
[C---:B------:R-:W-:Y:S01]  /*3180*/  IMAD.U32 R42, R32.reuse, 0x10000, RZ ;  /* 0x00010000202a7824 */ /* 0x040fe200078e00ff */
[----:B------:R-:W-:Y:S01]  /*3190*/  PRMT R35, R32, 0x7632, R35 ;  /* 0x0000763220237816 */ /* 0x000fe20000000023 */
[----:B------:R-:W-:Y:S01]  /*31a0*/  IMAD.U32 R62, R27, 0x10000, RZ ;  /* 0x000100001b3e7824 */ /* 0x000fe200078e00ff */
[----:B------:R-:W-:-:S02]  /*31b0*/  PRMT R32, R33, 0x7632, R32 ;  /* 0x0000763221207816 */ /* 0x000fc40000000020 */
[----:B------:R-:W-:Y:S01]  /*31c0*/  PRMT R43, R25, 0x7632, R43 ;  /* 0x00007632192b7816 */ /* 0x000fe2000000002b */
[----:B----4-:R-:W-:Y:S01]  /*31d0*/  IMAD.U32 R81, R31, 0x10000, RZ ;  /* 0x000100001f517824 */ /* 0x010fe200078e00ff */
[----:B------:R-:W-:Y:S01]  /*31e0*/  PRMT R29, R27, 0x7632, R29 ;  /* 0x000076321b1d7816 */ /* 0x000fe2000000001d */
[----:B------:R-:W-:Y:S01]  /*31f0*/  IMAD.U32 R80, R28, 0x10000, RZ ;  /* 0x000100001c507824 */ /* 0x000fe200078e00ff */
[----:B------:R-:W-:Y:S01]  /*3200*/  PRMT R31, R24, 0x7632, R31 ;  /* 0x00007632181f7816 */ /* 0x000fe2000000001f */
[----:B------:R-:W-:Y:S01]  /*3210*/  IMAD.U32 R32, R32, 0x10000, RZ ;  /* 0x0001000020207824 */ /* 0x000fe200078e00ff */
[----:B------:R-:W-:Y:S01]  /*3220*/  PRMT R28, R26, 0x7632, R28 ;  /* 0x000076321a1c7816 */ /* 0x000fe2000000001c */
[----:B------:R-:W-:Y:S02]  /*3230*/  IMAD.U32 R35, R35, 0x10000, RZ ;  /* 0x0001000023237824 */ /* 0x000fe400078e00ff */
[----:B------:R-:W-:Y:S01]  /*3240*/  IMAD.U32 R34, R34, 0x10000, RZ ;  /* 0x0001000022227824 */ /* 0x000fe200078e00ff */
[C---:B------:R-:W-:Y:S01]  /*3250*/  PRMT R37, R57.reuse, 0x7632, R37 ;  /* 0x0000763239257816 */ /* 0x040fe20000000025 */
[----:B------:R-:W-:Y:S01]  /*3260*/  IMAD.U32 R57, R57, 0x10000, RZ ;  /* 0x0001000039397824 */ /* 0x000fe200078e00ff */
[C---:B------:R-:W-:Y:S01]  /*3270*/  PRMT R38, R59.reuse, 0x7632, R38 ;  /* 0x000076323b267816 */ /* 0x040fe20000000026 */
[----:B------:R-:W-:Y:S01]  /*3280*/  IMAD.U32 R59, R59, 0x10000, RZ ;  /* 0x000100003b3b7824 */ /* 0x000fe200078e00ff */
[----:B------:R-:W-:-:S02]  /*3290*/  PRMT R36, R56, 0x7632, R36 ;  /* 0x0000763238247816 */ /* 0x000fc40000000024 */
[C---:B------:R-:W-:Y:S01]  /*32a0*/  PRMT R30, R58.reuse, 0x7632, R30 ;  /* 0x000076323a1e7816 */ /* 0x040fe2000000001e */
[----:B------:R-:W-:Y:S01]  /*32b0*/  IMAD.U32 R58, R58, 0x10000, RZ ;  /* 0x000100003a3a7824 */ /* 0x000fe200078e00ff */
[----:B------:R-:W-:Y:S01]  /*32c0*/  SHF.L.U32 R56, R56, 0x10, RZ ;  /* 0x0000001038387819 */ /* 0x000fe200000006ff */
[----:B------:R-:W-:Y:S02]  /*32d0*/  IMAD.U32 R38, R38, 0x10000, RZ ;  /* 0x0001000026267824 */ /* 0x000fe400078e00ff */
[----:B------:R-:W-:Y:S01]  /*32e0*/  IMAD.U32 R30, R30, 0x10000, RZ ;  /* 0x000100001e1e7824 */ /* 0x000fe200078e00ff */
[----:B------:R-:W-:Y:S01]  /*32f0*/  SHF.L.U32 R36, R36, 0x10, RZ ;  /* 0x0000001024247819 */ /* 0x000fe200000006ff */
[----:B------:R-:W-:Y:S01]  /*3300*/  IMAD.U32 R61, R24, 0x10000, RZ ;  /* 0x00010000183d7824 */ /* 0x000fe200078e00ff */
[----:B-1----:R-:W-:Y:S01]  /*3310*/  PRMT R27, R51, 0x7632, R27 ;  /* 0x00007632331b7816 */ /* 0x002fe2000000001b */
[----:B------:R-:W-:Y:S01]  /*3320*/  IMAD.U32 R37, R37, 0x10000, RZ ;  /* 0x0001000025257824 */ /* 0x000fe200078e00ff */
[----:B------:R-:W-:-:S02]  /*3330*/  SHF.L.U32 R51, R51, 0x10, RZ ;  /* 0x0000001033337819 */ /* 0x000fc400000006ff */
[C---:B------:R-:W-:Y:S01]  /*3340*/  PRMT R24, R50.reuse, 0x7632, R24 ;  /* 0x0000763232187816 */ /* 0x040fe20000000018 */
[----:B------:R-:W-:Y:S01]  /*3350*/  IMAD.U32 R50, R50, 0x10000, RZ ;  /* 0x0001000032327824 */ /* 0x000fe200078e00ff */
[----:B---3--:R-:W-:Y:S02]  /*3360*/  SEL R91, R55, RZ, !P2 ;  /* 0x000000ff375b7207 */ /* 0x008fe40005000000 */
[----:B------:R-:W-:Y:S02]  /*3370*/  SEL R90, R54, RZ, !P2 ;  /* 0x000000ff365a7207 */ /* 0x000fe40005000000 */
[----:B------:R-:W-:Y:S02]  /*3380*/  SHF.L.U32 R3, R91, 0x10, RZ ;  /* 0x000000105b037819 */ /* 0x000fe400000006ff */
[----:B------:R-:W-:Y:S01]  /*3390*/  SEL R52, R52, RZ, !P2 ;  /* 0x000000ff34347207 */ /* 0x000fe20005000000 */
[C---:B------:R-:W-:Y:S02]  /*33a0*/  IMAD.U32 R2, R90.reuse, 0x10000, RZ ;  /* 0x000100005a027824 */ /* 0x040fe400078e00ff */
[----:B------:R-:W-:Y:S01]  /*33b0*/  FFMA R84, R3, R84, RZ ;  /* 0x0000005403547223 */ /* 0x000fe200000000ff */
[----:B------:R-:W-:Y:S01]  /*33c0*/  IMAD.U32 R3, R7, 0x10000, RZ ;  /* 0x0001000007037824 */ /* 0x000fe200078e00ff */
[----:B------:R-:W-:Y:S01]  /*33d0*/  PRMT R7, R90, 0x7632, R7 ;  /* 0x000076325a077816 */ /* 0x000fe20000000007 */
[----:B------:R-:W-:Y:S01]  /*33e0*/  IMAD.U32 R55, R52, 0x10000, RZ ;  /* 0x0001000034377824 */ /* 0x000fe200078e00ff */
[----:B------:R-:W-:Y:S01]  /*33f0*/  SEL R89, R53, RZ, !P2 ;  /* 0x000000ff35597207 */ /* 0x000fe20005000000 */
[----:B------:R-:W-:Y:S01]  /*3400*/  FFMA R54, R2, R85, RZ ;  /* 0x0000005502367223 */ /* 0x000fe200000000ff */
[----:B------:R-:W-:Y:S01]  /*3410*/  PRMT R52, R52, 0x7632, R52 ;  /* 0x0000763234347816 */ /* 0x000fe20000000034 */
[----:B------:R-:W-:Y:S01]  /*3420*/  FFMA R85, R0, R55, RZ ;  /* 0x0000003700557223 */ /* 0x000fe200000000ff */
[----:B------:R-:W-:Y:S01]  /*3430*/  SHF.L.U32 R7, R7, 0x10, RZ ;  /* 0x0000001007077819 */ /* 0x000fe200000006ff */
[----:B------:R-:W-:Y:S01]  /*3440*/  IMAD.U32 R0, R9, 0x10000, RZ ;  /* 0x0001000009007824 */ /* 0x000fe200078e00ff */
[----:B------:R-:W-:-:S02]  /*3450*/  PRMT R53, R89, 0x7632, R53 ;  /* 0x0000763259357816 */ /* 0x000fc40000000035 */
[----:B------:R-:W-:Y:S01]  /*3460*/  PRMT R9, R91, 0x7632, R9 ;  /* 0x000076325b097816 */ /* 0x000fe20000000009 */
[----:B------:R-:W-:Y:S01]  /*3470*/  IMAD.U32 R55, R52, 0x10000, RZ ;  /* 0x0001000034377824 */ /* 0x000fe200078e00ff */
[----:B------:R-:W-:Y:S01]  /*3480*/  LOP3.LUT R3, R3, 0x80000000, RZ, 0x3c, !PT ;  /* 0x8000000003037812 */ /* 0x000fe200078e3cff */
[----:B------:R-:W-:Y:S01]  /*3490*/  FFMA R7, R7, R86, RZ ;  /* 0x0000005607077223 */ /* 0x000fe200000000ff */
[----:B------:R-:W-:Y:S01]  /*34a0*/  IMAD.U32 R52, R53, 0x10000, RZ ;  /* 0x0001000035347824 */ /* 0x000fe200078e00ff */
[----:B------:R-:W-:Y:S01]  /*34b0*/  LOP3.LUT R2, R83, 0x80000000, RZ, 0x3c, !PT ;  /* 0x8000000053027812 */ /* 0x000fe200078e3cff */
[----:B------:R-:W-:Y:S01]  /*34c0*/  IMAD.U32 R83, R89, 0x10000, RZ ;  /* 0x0001000059537824 */ /* 0x000fe200078e00ff */
[----:B------:R-:W-:Y:S01]  /*34d0*/  LOP3.LUT R0, R0, 0x80000000, RZ, 0x3c, !PT ;  /* 0x8000000000007812 */ /* 0x000fe200078e3cff */
[----:B------:R-:W-:Y:S01]  /*34e0*/  IMAD.U32 R9, R9, 0x10000, RZ ;  /* 0x0001000009097824 */ /* 0x000fe200078e00ff */
[----:B------:R-:W-:Y:S01]  /*34f0*/  FFMA R3, R3, R52, RZ ;  /* 0x0000003403037223 */ /* 0x000fe200000000ff */
[----:B------:R-:W-:Y:S01]  /*3500*/  FSEL R7, R7, RZ, P3 ;  /* 0x000000ff07077208 */ /* 0x000fe20001800000 */
[----:B------:R-:W-:Y:S01]  /*3510*/  IMAD.U32 R52, R78, 0x10000, RZ ;  /* 0x000100004e347824 */ /* 0x000fe200078e00ff */
[----:B------:R-:W-:Y:S01]  /*3520*/  FFMA R2, R2, R83, RZ ;  /* 0x0000005302027223 */ /* 0x000fe200000000ff */
[----:B------:R-:W-:Y:S01]  /*3530*/  FFMA R9, R9, R88, RZ ;  /* 0x0000005809097223 */ /* 0x000fe200000000ff */
[----:B------:R-:W-:Y:S01]  /*3540*/  FFMA R0, R0, R55, RZ ;  /* 0x0000003700007223 */ /* 0x000fe200000000ff */
[----:B------:R-:W-:Y:S01]  /*3550*/  FSEL R53, R54, RZ, P3 ;  /* 0x000000ff36357208 */ /* 0x000fe20001800000 */
[----:B------:R-:W-:Y:S01]  /*3560*/  FFMA R52, R52, R67, R7 ;  /* 0x0000004334347223 */ /* 0x000fe20000000007 */
[----:B-----5:R-:W-:Y:S01]  /*3570*/  SEL R22, R22, RZ, !P2 ;  /* 0x000000ff16167207 */ /* 0x020fe20005000000 */
[----:B------:R-:W-:Y:S01]  /*3580*/  IMAD.U32 R67, R64, 0x10000, RZ ;  /* 0x0001000040437824 */ /* 0x000fe200078e00ff */
[----:B------:R-:W-:Y:S01]  /*3590*/  FSEL R2, R2, RZ, P3 ;  /* 0x000000ff02027208 */ /* 0x000fe20001800000 */
[----:B------:R-:W-:Y:S01]  /*35a0*/  FFMA R71, R82, R71, R53 ;  /* 0x0000004752477223 */ /* 0x000fe20000000035 */
[----:B------:R-:W-:Y:S01]  /*35b0*/  FSEL R64, R9, RZ, P3 ;  /* 0x000000ff09407208 */ /* 0x000fe20001800000 */
[----:B------:R-:W-:Y:S01]  /*35c0*/  IMAD.U32 R53, R73, 0x10000, RZ ;  /* 0x0001000049357824 */ /* 0x000fe200078e00ff */
[----:B------:R-:W-:-:S02]  /*35d0*/  FSEL R7, R0, RZ, P3 ;  /* 0x000000ff00077208 */ /* 0x000fc40001800000 */
[----:B------:R-:W-:Y:S01]  /*35e0*/  SHF.L.U32 R0, R22, 0x10, RZ ;  /* 0x0000001016007819 */ /* 0x000fe200000006ff */
[----:B------:R-:W-:Y:S01]  /*35f0*/  FFMA R68, R79, R68, R2 ;  /* 0x000000444f447223 */ /* 0x000fe20000000002 */
[----:B------:R-:W-:Y:S01]  /*3600*/  FFMA R53, R53, R67, R64 ;  /* 0x0000004335357223 */ /* 0x000fe20000000040 */
[----:B------:R-:W-:Y:S01]  /*3610*/  FSEL R2, R3, RZ, P3 ;  /* 0x000000ff03027208 */ /* 0x000fe20001800000 */
[----:B------:R-:W-:Y:S01]  /*3620*/  IMAD.U32 R55, R72, 0x10000, RZ ;  /* 0x0001000048377824 */ /* 0x000fe200078e00ff */
[----:B------:R-:W-:Y:S01]  /*3630*/  FFMA R64, R0, R77, RZ ;  /* 0x0000004d00407223 */ /* 0x000fe200000000ff */
[----:B------:R-:W-:Y:S01]  /*3640*/  IMAD.U32 R0, R46, 0x10000, RZ ;  /* 0x000100002e007824 */ /* 0x000fe200078e00ff */
[----:B------:R-:W-:Y:S01]  /*3650*/  SEL R20, R20, RZ, !P2 ;  /* 0x000000ff14147207 */ /* 0x000fe20005000000 */
[----:B------:R-:W-:Y:S01]  /*3660*/  FFMA R55, R55, R66, R2 ;  /* 0x0000004237377223 */ /* 0x000fe20000000002 */
[----:B------:R-:W-:Y:S01]  /*3670*/  SEL R21, R21, RZ, !P2 ;  /* 0x000000ff15157207 */ /* 0x000fe20005000000 */
[----:B------:R-:W-:Y:S01]  /*3680*/  IMAD.U32 R54, R74, 0x10000, RZ ;  /* 0x000100004a367824 */ /* 0x000fe200078e00ff */
[----:B------:R-:W-:-:S02]  /*3690*/  SEL R23, R23, RZ, !P2 ;  /* 0x000000ff17177207 */ /* 0x000fc40005000000 */
[----:B------:R-:W-:Y:S02]  /*36a0*/  LOP3.LUT R66, R0, 0x80000000, RZ, 0x3c, !PT ;  /* 0x8000000000427812 */ /* 0x000fe400078e3cff */
[----:B------:R-:W-:Y:S02]  /*36b0*/  LOP3.LUT R46, R45, 0x80000000, RZ, 0x3c, !PT ;  /* 0x800000002d2e7812 */ /* 0x000fe400078e3cff */
[----:B------:R-:W-:Y:S01]  /*36c0*/  SHF.L.U32 R0, R20, 0x10, RZ ;  /* 0x0000001014007819 */ /* 0x000fe200000006ff */
[----:B------:R-:W-:Y:S01]  /*36d0*/  IMAD.U32 R2, R21, 0x10000, RZ ;  /* 0x0001000015027824 */ /* 0x000fe200078e00ff */
[----:B------:R-:W-:Y:S01]  /*36e0*/  LOP3.LUT R45, R76, 0x80000000, RZ, 0x3c, !PT ;  /* 0x800000004c2d7812 */ /* 0x000fe200078e3cff */
[----:B------:R-:W-:Y:S01]  /*36f0*/  FFMA R54, R54, R65, R7 ;  /* 0x0000004136367223 */ /* 0x000fe20000000007 */
[C---:B------:R-:W-:Y:S01]  /*3700*/  PRMT R9, R23.reuse, 0x7632, R9 ;  /* 0x0000763217097816 */ /* 0x040fe20000000009 */
[----:B------:R-:W-:Y:S01]  /*3710*/  IMAD.U32 R7, R23, 0x10000, RZ ;  /* 0x0001000017077824 */ /* 0x000fe200078e00ff */
[----:B------:R-:W-:Y:S01]  /*3720*/  PRMT R3, R22, 0x7632, R3 ;  /* 0x0000763216037816 */ /* 0x000fe20000000003 */
[----:B------:R-:W-:Y:S01]  /*3730*/  FFMA R23, R0, R47, RZ ;  /* 0x0000002f00177223 */ /* 0x000fe200000000ff */
[----:B------:R-:W-:Y:S01]  /*3740*/  FFMA R45, R2, R45, RZ ;  /* 0x0000002d022d7223 */ /* 0x000fe200000000ff */
[----:B------:R-:W-:-:S02]  /*3750*/  PRMT R0, R20, 0x7632, R0 ;  /* 0x0000763214007816 */ /* 0x000fc40000000000 */
[----:B------:R-:W-:Y:S01]  /*3760*/  PRMT R2, R21, 0x7632, R2 ;  /* 0x0000763215027816 */ /* 0x000fe20000000002 */
[----:B------:R-:W-:Y:S01]  /*3770*/  IMAD.U32 R3, R3, 0x10000, RZ ;  /* 0x0001000003037824 */ /* 0x000fe200078e00ff */
[----:B------:R-:W-:Y:S01]  /*3780*/  FFMA R7, R7, R46, RZ ;  /* 0x0000002e07077223 */ /* 0x000fe200000000ff */
[----:B------:R-:W-:Y:S01]  /*3790*/  LOP3.LUT R21, R44, 0x80000000, RZ, 0x3c, !PT ;  /* 0x800000002c157812 */ /* 0x000fe200078e3cff */
[----:B------:R-:W-:Y:S02]  /*37a0*/  IMAD.U32 R0, R0, 0x10000, RZ ;  /* 0x0001000000007824 */ /* 0x000fe400078e00ff */
[----:B------:R-:W-:Y:S01]  /*37b0*/  IMAD.U32 R2, R2, 0x10000, RZ ;  /* 0x0001000002027824 */ /* 0x000fe200078e00ff */
[----:B------:R-:W-:Y:S01]  /*37c0*/  FFMA R22, R3, R66, RZ ;  /* 0x0000004203167223 */ /* 0x000fe200000000ff */
[----:B------:R-:W-:Y:S01]  /*37d0*/  FFMA R20, R0, R39, RZ ;  /* 0x0000002700147223 */ /* 0x000fe200000000ff */
[----:B------:R-:W-:Y:S01]  /*37e0*/  FSEL R7, R7, RZ, P4 ;  /* 0x000000ff07077208 */ /* 0x000fe20002000000 */
[----:B------:R-:W-:Y:S01]  /*37f0*/  FFMA R21, R2, R21, RZ ;  /* 0x0000001502157223 */ /* 0x000fe200000000ff */
[----:B------:R-:W-:Y:S01]  /*3800*/  FSEL R44, R23, RZ, P4 ;  /* 0x000000ff172c7208 */ /* 0x000fe20002000000 */
[----:B------:R-:W-:Y:S01]  /*3810*/  IMAD.U32 R9, R9, 0x10000, RZ ;  /* 0x0001000009097824 */ /* 0x000fe200078e00ff */
[----:B------:R-:W-:-:S02]  /*3820*/  LOP3.LUT R72, R75, 0x80000000, RZ, 0x3c, !PT ;  /* 0x800000004b487812 */ /* 0x000fc400078e3cff */
[----:B------:R-:W-:Y:S02]  /*3830*/  SHF.L.U32 R23, R11, 0x10, RZ ;  /* 0x000000100b177819 */ /* 0x000fe400000006ff */
[----:B------:R-:W-:Y:S01]  /*3840*/  FSEL R11, R22, RZ, P4 ;  /* 0x000000ff160b7208 */ /* 0x000fe20002000000 */
[----:B------:R-:W-:Y:S01]  /*3850*/  FFMA R41, R62, R41, R7 ;  /* 0x000000293e297223 */ /* 0x000fe20000000007 */
[----:B------:R-:W-:Y:S01]  /*3860*/  FSEL R22, R20, RZ, P4 ;  /* 0x000000ff14167208 */ /* 0x000fe20002000000 */
[----:B------:R-:W-:Y:S01]  /*3870*/  IMAD.U32 R7, R43, 0x10000, RZ ;  /* 0x000100002b077824 */ /* 0x000fe200078e00ff */
[----:B------:R-:W-:Y:S01]  /*3880*/  FSEL R20, R21, RZ, P4 ;  /* 0x000000ff15147208 */ /* 0x000fe20002000000 */
[----:B------:R-:W-:Y:S01]  /*3890*/  FFMA R9, R9, R72, RZ ;  /* 0x0000004809097223 */ /* 0x000fe200000000ff */
[----:B------:R-:W-:Y:S01]  /*38a0*/  SHF.L.U32 R0, R28, 0x10, RZ ;  /* 0x000000101c007819 */ /* 0x000fe200000006ff */
[----:B------:R-:W-:Y:S01]  /*38b0*/  IMAD.U32 R2, R29, 0x10000, RZ ;  /* 0x000100001d027824 */ /* 0x000fe200078e00ff */
[----:B------:R-:W-:Y:S01]  /*38c0*/  SEL R28, R16, RZ, !P1 ;  /* 0x000000ff101c7207 */ /* 0x000fe20004800000 */
[----:B------:R-:W-:Y:S01]  /*38d0*/  IMAD.U32 R3, R31, 0x10000, RZ ;  /* 0x000100001f037824 */ /* 0x000fe200078e00ff */
[----:B------:R-:W-:Y:S01]  /*38e0*/  FFMA R7, R7, R32, R20 ;  /* 0x0000002007077223 */ /* 0x000fe20000000014 */
[----:B------:R-:W-:-:S02]  /*38f0*/  SEL R29, R17, RZ, !P1 ;  /* 0x000000ff111d7207 */ /* 0x000fc40004800000 */
[----:B------:R-:W-:Y:S02]  /*3900*/  SEL R32, R19, RZ, !P1 ;  /* 0x000000ff13207207 */ /* 0x000fe40004800000 */
[----:B------:R-:W-:Y:S02]  /*3910*/  SEL R31, R18, RZ, !P1 ;  /* 0x000000ff121f7207 */ /* 0x000fe40004800000 */
[----:B------:R-:W-:Y:S01]  /*3920*/  FSEL R9, R9, RZ, P4 ;  /* 0x000000ff09097208 */ /* 0x000fe20002000000 */
[----:B------:R-:W0:Y:S01]  /*3930*/  LDS.128 R16, [R6.X4+0x10] ;  /* 0x0000100006107984 */ /* 0x000e220000004c00 */
[----:B------:R-:W-:Y:S01]  /*3940*/  FFMA R3, R3, R35, R22 ;  /* 0x0000002303037223 */ /* 0x000fe20000000016 */
[----:B------:R-:W-:Y:S01]  /*3950*/  IMAD.U32 R20, R29, 0x10000, RZ ;  /* 0x000100001d147824 */ /* 0x000fe200078e00ff */
[----:B------:R-:W-:Y:S01]  /*3960*/  FFMA R0, R0, R23, R11 ;  /* 0x0000001700007223 */ /* 0x000fe2000000000b */
[----:B------:R-:W-:Y:S01]  /*3970*/  IMAD.U32 R22, R32, 0x10000, RZ ;  /* 0x0001000020167824 */ /* 0x000fe200078e00ff */
[----:B------:R-:W-:Y:S01]  /*3980*/  FFMA R2, R2, R34, R9 ;  /* 0x0000002202027223 */ /* 0x000fe20000000009 */
[----:B------:R-:W-:Y:S01]  /*3990*/  SHF.L.U32 R9, R28, 0x10, RZ ;  /* 0x000000101c097819 */ /* 0x000fe200000006ff */
[----:B------:R-:W-:Y:S01]  /*39a0*/  IMAD.U32 R11, R31, 0x10000, RZ ;  /* 0x000100001f0b7824 */ /* 0x000fe200078e00ff */
[----:B------:R-:W-:Y:S01]  /*39b0*/  FMUL R57, R57, R20 ;  /* 0x0000001439397220 */ /* 0x000fe20000400000 */
[----:B------:R-:W-:-:S02]  /*39c0*/  FMUL R59, R59, R22 ;  /* 0x000000163b3b7220 */ /* 0x000fc40000400000 */
[----:B------:R-:W-:Y:S01]  /*39d0*/  FMUL R58, R58, R11 ;  /* 0x0000000b3a3a7220 */ /* 0x000fe20000400000 */
[----:B------:R-:W1:Y:S01]  /*39e0*/  LDS.128 R20, [R6.X4] ;  /* 0x0000000006147984 */ /* 0x000e620000004c00 */
[----:B------:R-:W-:Y:S01]  /*39f0*/  FMUL R56, R56, R9 ;  /* 0x0000000938387220 */ /* 0x000fe20000400000 */
[----:B------:R-:W-:Y:S02]  /*3a00*/  PRMT R11, R29, 0x7632, R11 ;  /* 0x000076321d0b7816 */ /* 0x000fe4000000000b */
[----:B------:R-:W-:Y:S02]  /*3a10*/  PRMT R9, R28, 0x7632, R9 ;  /* 0x000076321c097816 */ /* 0x000fe40000000009 */
[----:B------:R-:W-:Y:S02]  /*3a20*/  PRMT R29, R32, 0x7632, R29 ;  /* 0x00007632201d7816 */ /* 0x000fe4000000001d */
[----:B------:R-:W-:Y:S02]  /*3a30*/  PRMT R28, R31, 0x7632, R28 ;  /* 0x000076321f1c7816 */ /* 0x000fe4000000001c */
[----:B------:R-:W-:Y:S01]  /*3a40*/  SHF.L.U32 R32, R11, 0x10, RZ ;  /* 0x000000100b207819 */ /* 0x000fe200000006ff */
[----:B------:R-:W-:-:S02]  /*3a50*/  IMAD.U32 R29, R29, 0x10000, RZ ;  /* 0x000100001d1d7824 */ /* 0x000fc400078e00ff */
[----:B------:R-:W-:Y:S02]  /*3a60*/  IMAD.U32 R11, R28, 0x10000, RZ ;  /* 0x000100001c0b7824 */ /* 0x000fe400078e00ff */
[----:B------:R-:W-:Y:S02]  /*3a70*/  FMUL R29, R38, R29 ;  /* 0x0000001d261d7220 */ /* 0x000fe40000400000 */
[----:B------:R-:W-:Y:S01]  /*3a80*/  FMUL R11, R30, R11 ;  /* 0x0000000b1e0b7220 */ /* 0x000fe20000400000 */
[----:B------:R-:W-:Y:S02]  /*3a90*/  IMAD.U32 R9, R9, 0x10000, RZ ;  /* 0x0001000009097824 */ /* 0x000fe400078e00ff */
[----:B------:R-:W-:Y:S02]  /*3aa0*/  FSEL R28, R29, RZ, !P1 ;  /* 0x000000ff1d1c7208 */ /* 0x000fe40004800000 */
[----:B------:R-:W-:Y:S02]  /*3ab0*/  FSEL R11, R11, RZ, !P1 ;  /* 0x000000ff0b0b7208 */ /* 0x000fe40004800000 */
[----:B------:R-:W-:Y:S01]  /*3ac0*/  FSEL R58, R58, RZ, !P1 ;  /* 0x000000ff3a3a7208 */ /* 0x000fe20004800000 */
[----:B------:R-:W-:Y:S01]  /*3ad0*/  FMUL R9, R36, R9 ;  /* 0x0000000924097220 */ /* 0x000fe20000400000 */
[----:B------:R-:W-:Y:S01]  /*3ae0*/  FADD R28, R53, R28 ;  /* 0x0000001c351c7221 */ /* 0x000fe20000000000 */
[----:B------:R-:W-:Y:S01]  /*3af0*/  FADD R11, R52, R11 ;  /* 0x0000000b340b7221 */ /* 0x000fe20000000000 */
[----:B------:R-:W-:Y:S01]  /*3b00*/  FSEL R85, R85, RZ, P3 ;  /* 0x000000ff55557208 */ /* 0x000fe20001800000 */
[----:B------:R-:W-:Y:S01]  /*3b10*/  FADD R58, R71, R58 ;  /* 0x0000003a473a7221 */ /* 0x000fe20000000000 */
[----:B------:R-:W-:Y:S01]  /*3b20*/  FADD R30, RZ, R28 ;  /* 0x0000001cff1e7221 */ /* 0x000fe20000000000 */
[----:B------:R-:W-:Y:S01]  /*3b30*/  FSEL R9, R9, RZ, !P1 ;  /* 0x000000ff09097208 */ /* 0x000fe20004800000 */
[----:B------:R-:W-:Y:S01]  /*3b40*/  FADD R28, RZ, R11 ;  /* 0x0000000bff1c7221 */ /* 0x000fe20000000000 */
[----:B------:R-:W-:Y:S01]  /*3b50*/  FSEL R56, R56, RZ, !P1 ;  /* 0x000000ff38387208 */ /* 0x000fe20004800000 */
[----:B------:R-:W-:Y:S01]  /*3b60*/  FADD R29, RZ, R58 ;  /* 0x0000003aff1d7221 */ /* 0x000fe20000000000 */
[----:B------:R-:W-:Y:S01]  /*3b70*/  FFMA R69, R80, R69, R85 ;  /* 0x0000004550457223 */ /* 0x000fe20000000055 */
[----:B0-----:R-:W-:Y:S01]  /*3b80*/  FADD R17, R17, R28 ;  /* 0x0000001c11117221 */ /* 0x001fe20000000000 */
[----:B------:R-:W-:Y:S01]  /*3b90*/  FADD R9, R54, R9 ;  /* 0x0000000936097221 */ /* 0x000fe20000000000 */
[----:B------:R-:W-:Y:S01]  /*3ba0*/  FADD R16, R16, R29 ;  /* 0x0000001d10107221 */ /* 0x000fe20000000000 */
[----:B------:R-:W-:Y:S01]  /*3bb0*/  SEL R28, R14, RZ, !P0 ;  /* 0x000000ff0e1c7207 */ /* 0x000fe20004000000 */
[----:B------:R-:W-:Y:S01]  /*3bc0*/  FADD R56, R69, R56 ;  /* 0x0000003845387221 */ /* 0x000fe20000000000 */
[----:B------:R-:W-:Y:S01]  /*3bd0*/  SEL R29, R15, RZ, !P0 ;  /* 0x000000ff0f1d7207 */ /* 0x000fe20004000000 */
[----:B------:R-:W-:Y:S01]  /*3be0*/  FADD R19, R19, R30 ;  /* 0x0000001e13137221 */ /* 0x000fe20000000000 */
[----:B------:R-:W-:Y:S01]  /*3bf0*/  FADD R30, RZ, R9 ;  /* 0x00000009ff1e7221 */ /* 0x000fe20000000000 */
[----:B------:R-:W-:Y:S01]  /*3c00*/  FADD R11, RZ, R56 ;  /* 0x00000038ff0b7221 */ /* 0x000fe20000000000 */
[----:B------:R-:W-:Y:S01]  /*3c10*/  SHF.L.U32 R14, R29, 0x10, RZ ;  /* 0x000000101d0e7819 */ /* 0x000fe200000006ff */
[----:B------:R-:W-:Y:S01]  /*3c20*/  IMAD.U32 R15, R28, 0x10000, RZ ;  /* 0x000100001c0f7824 */ /* 0x000fe200078e00ff */
[----:B------:R-:W-:Y:S01]  /*3c30*/  SEL R9, R12, RZ, !P0 ;  /* 0x000000ff0c097207 */ /* 0x000fe20004000000 */
[----:B------:R-:W-:Y:S01]  /*3c40*/  IMAD.U32 R60, R25, 0x10000, RZ ;  /* 0x00010000193c7824 */ /* 0x000fe200078e00ff */
[----:B------:R-:W-:Y:S01]  /*3c50*/  FMUL R32, R37, R32 ;  /* 0x0000002025207220 */ /* 0x000fe20000400000 */
[----:B-1----:R-:W-:Y:S01]  /*3c60*/  FADD R20, R20, R11 ;  /* 0x0000000b14147221 */ /* 0x002fe20000000000 */
[----:B------:R-:W-:Y:S01]  /*3c70*/  PRMT R25, R48, 0x7632, R25 ;  /* 0x0000763230197816 */ /* 0x000fe20000000019 */
[----:B------:R-:W-:Y:S01]  /*3c80*/  FMUL R51, R51, R14 ;  /* 0x0000000e33337220 */ /* 0x000fe20000400000 */
[----:B------:R-:W-:Y:S01]  /*3c90*/  SEL R11, R13, RZ, !P0 ;  /* 0x000000ff0d0b7207 */ /* 0x000fe20004000000 */
[----:B------:R-:W-:Y:S01]  /*3ca0*/  FMUL R50, R50, R15 ;  /* 0x0000000f32327220 */ /* 0x000fe20000400000 */
[----:B------:R-:W-:Y:S01]  /*3cb0*/  PRMT R29, R29, 0x7632, R29 ;  /* 0x000076321d1d7816 */ /* 0x000fe2000000001d */
[----:B------:R-:W-:Y:S01]  /*3cc0*/  IMAD.U32 R31, R9, 0x10000, RZ ;  /* 0x00010000091f7824 */ /* 0x000fe200078e00ff */
[----:B------:R-:W-:Y:S01]  /*3cd0*/  PRMT R28, R28, 0x7632, R28 ;  /* 0x000076321c1c7816 */ /* 0x000fe2000000001c */
[----:B------:R-:W-:Y:S01]  /*3ce0*/  IMAD.U32 R48, R48, 0x10000, RZ ;  /* 0x0001000030307824 */ /* 0x000fe200078e00ff */
[----:B------:R-:W0:Y:S01]  /*3cf0*/  LDS.128 R12, [R6.X4+0x2110] ;  /* 0x00211000060c7984 */ /* 0x000e220000004c00 */
[----:B------:R-:W-:Y:S01]  /*3d00*/  FSEL R32, R32, RZ, !P1 ;  /* 0x000000ff20207208 */ /* 0x000fe20004800000 */
[----:B------:R-:W-:Y:S01]  /*3d10*/  FADD R21, R21, R30 ;  /* 0x0000001e15157221 */ /* 0x000fe20000000000 */
[----:B------:R-:W-:Y:S01]  /*3d20*/  IMAD.U32 R34, R29, 0x10000, RZ ;  /* 0x000100001d227824 */ /* 0x000fe200078e00ff */
[----:B------:R-:W-:Y:S01]  /*3d30*/  FMUL R48, R48, R31 ;  /* 0x0000001f30307220 */ /* 0x000fe20000400000 */
[----:B------:R-:W-:-:S02]  /*3d40*/  IMAD.U32 R35, R28, 0x10000, RZ ;  /* 0x000100001c237824 */ /* 0x000fc400078e00ff */
[----:B------:R-:W1:Y:S01]  /*3d50*/  LDS.128 R28, [R6.X4+0x2100] ;  /* 0x00210000061c7984 */ /* 0x000e620000004c00 */
[----:B------:R-:W-:-:S04]  /*3d60*/  FADD R32, R55, R32 ;  /* 0x0000002037207221 */ /* 0x000fc80000000000 */
[----:B------:R-:W-:Y:S01]  /*3d70*/  FADD R32, RZ, R32 ;  /* 0x00000020ff207221 */ /* 0x000fe20000000000 */
[----:B------:R-:W-:Y:S01]  /*3d80*/  SHF.L.U32 R63, R26, 0x10, RZ ;  /* 0x000000101a3f7819 */ /* 0x000fe200000006ff */
[----:B------:R-:W-:Y:S01]  /*3d90*/  IMAD.U32 R27, R27, 0x10000, RZ ;  /* 0x000100001b1b7824 */ /* 0x000fe200078e00ff */
[----:B------:R-:W-:Y:S01]  /*3da0*/  SHF.L.U32 R24, R24, 0x10, RZ ;  /* 0x0000001018187819 */ /* 0x000fe200000006ff */
[----:B------:R-:W-:Y:S01]  /*3db0*/  FADD R23, R23, R32 ;  /* 0x0000002017177221 */ /* 0x000fe20000000000 */
[----:B------:R-:W-:Y:S01]  /*3dc0*/  IMAD.U32 R32, R11, 0x10000, RZ ;  /* 0x000100000b207824 */ /* 0x000fe200078e00ff */
[----:B------:R-:W-:Y:S02]  /*3dd0*/  PRMT R26, R49, 0x7632, R26 ;  /* 0x00007632311a7816 */ /* 0x000fe4000000001a */
[----:B------:R-:W-:Y:S02]  /*3de0*/  PRMT R9, R9, 0x7632, R9 ;  /* 0x0000763209097816 */ /* 0x000fe40000000009 */
[----:B------:R-:W-:Y:S01]  /*3df0*/  PRMT R11, R11, 0x7632, R11 ;  /* 0x000076320b0b7816 */ /* 0x000fe2000000000b */
[----:B------:R-:W-:Y:S01]  /*3e00*/  FMUL R27, R27, R34 ;  /* 0x000000221b1b7220 */ /* 0x000fe20000400000 */
[----:B------:R-:W-:Y:S01]  /*3e10*/  FMUL R35, R24, R35 ;  /* 0x0000002318237220 */ /* 0x000fe20000400000 */
[----:B------:R-:W-:Y:S01]  /*3e20*/  SHF.L.U32 R25, R25, 0x10, RZ ;  /* 0x0000001019197819 */ /* 0x000fe200000006ff */
[----:B------:R-:W-:Y:S01]  /*3e30*/  IMAD.U32 R49, R49, 0x10000, RZ ;  /* 0x0001000031317824 */ /* 0x000fe200078e00ff */
[----:B------:R-:W-:Y:S01]  /*3e40*/  FSEL R64, R64, RZ, P4 ;  /* 0x000000ff40407208 */ /* 0x000fe20002000000 */
[----:B------:R-:W-:Y:S01]  /*3e50*/  IMAD.U32 R26, R26, 0x10000, RZ ;  /* 0x000100001a1a7824 */ /* 0x000fe200078e00ff */
[----:B------:R-:W-:Y:S01]  /*3e60*/  FSEL R84, R84, RZ, P3 ;  /* 0x000000ff54547208 */ /* 0x000fe20001800000 */
[----:B------:R-:W-:-:S02]  /*3e70*/  IMAD.U32 R24, R9, 0x10000, RZ ;  /* 0x0001000009187824 */ /* 0x000fc400078e00ff */
[----:B------:R-:W-:Y:S01]  /*3e80*/  IMAD.U32 R11, R11, 0x10000, RZ ;  /* 0x000100000b0b7824 */ /* 0x000fe200078e00ff */
[----:B------:R-:W-:Y:S01]  /*3e90*/  FMUL R32, R49, R32 ;  /* 0x0000002031207220 */ /* 0x000fe20000400000 */
[----:B------:R-:W-:Y:S01]  /*3ea0*/  FSEL R9, R50, RZ, !P0 ;  /* 0x000000ff32097208 */ /* 0x000fe20004000000 */
[----:B------:R-:W-:Y:S01]  /*3eb0*/  FMUL R24, R25, R24 ;  /* 0x0000001819187220 */ /* 0x000fe20000400000 */
[----:B------:R-:W-:Y:S01]  /*3ec0*/  FMUL R11, R26, R11 ;  /* 0x0000000b1a0b7220 */ /* 0x000fe20000400000 */
[----:B------:R-:W-:Y:S01]  /*3ed0*/  FSEL R27, R27, RZ, !P0 ;  /* 0x000000ff1b1b7208 */ /* 0x000fe20004000000 */
[----:B------:R-:W-:Y:S01]  /*3ee0*/  FFMA R40, R63, R40, R64 ;  /* 0x000000283f287223 */ /* 0x000fe20000000040 */
[----:B------:R-:W-:Y:S01]  /*3ef0*/  FSEL R35, R35, RZ, !P0 ;  /* 0x000000ff23237208 */ /* 0x000fe20004000000 */
[----:B------:R-:W-:Y:S01]  /*3f00*/  IMAD.U32 R33, R33, 0x10000, RZ ;  /* 0x0001000021217824 */ /* 0x000fe200078e00ff */
[----:B------:R-:W-:Y:S01]  /*3f10*/  FSEL R45, R45, RZ, P4 ;  /* 0x000000ff2d2d7208 */ /* 0x000fe20002000000 */
[----:B------:R-:W-:Y:S01]  /*3f20*/  FFMA R70, R81, R70, R84 ;  /* 0x0000004651467223 */ /* 0x000fe20000000054 */
[----:B------:R-:W-:-:S02]  /*3f30*/  FSEL R57, R57, RZ, !P1 ;  /* 0x000000ff39397208 */ /* 0x000fc40004800000 */
[----:B------:R-:W-:Y:S01]  /*3f40*/  FSEL R59, R59, RZ, !P1 ;  /* 0x000000ff3b3b7208 */ /* 0x000fe20004800000 */
[----:B------:R-:W-:Y:S01]  /*3f50*/  FADD R9, R40, R9 ;  /* 0x0000000928097221 */ /* 0x000fe20000000000 */
[----:B------:R-:W-:Y:S01]  /*3f60*/  FSEL R34, R51, RZ, !P0 ;  /* 0x000000ff33227208 */ /* 0x000fe20004000000 */
[----:B------:R-:W-:Y:S01]  /*3f70*/  FADD R2, R2, R27 ;  /* 0x0000001b02027221 */ /* 0x000fe20000000000 */
[----:B------:R-:W-:Y:S01]  /*3f80*/  FSEL R37, R48, RZ, !P0 ;  /* 0x000000ff30257208 */ /* 0x000fe20004000000 */
[----:B------:R-:W-:Y:S01]  /*3f90*/  FADD R0, R0, R35 ;  /* 0x0000002300007221 */ /* 0x000fe20000000000 */
[----:B------:R-:W-:Y:S01]  /*3fa0*/  FSEL R32, R32, RZ, !P0 ;  /* 0x000000ff20207208 */ /* 0x000fe20004000000 */
[----:B------:R-:W-:Y:S01]  /*3fb0*/  FFMA R42, R61, R42, R44 ;  /* 0x0000002a3d2a7223 */ /* 0x000fe2000000002c */
[----:B------:R-:W-:Y:S01]  /*3fc0*/  FSEL R24, R24, RZ, !P0 ;  /* 0x000000ff18187208 */ /* 0x000fe20004000000 */
[----:B------:R-:W-:Y:S01]  /*3fd0*/  FFMA R33, R60, R33, R45 ;  /* 0x000000213c217223 */ /* 0x000fe2000000002d */
[----:B------:R-:W-:Y:S01]  /*3fe0*/  FSEL R26, R11, RZ, !P0 ;  /* 0x000000ff0b1a7208 */ /* 0x000fe20004000000 */
[----:B------:R-:W-:Y:S01]  /*3ff0*/  FADD R57, R68, R57 ;  /* 0x0000003944397221 */ /* 0x000fe20000000000 */
[----:B------:R-:W-:Y:S01]  /*4000*/  FADD R59, R70, R59 ;  /* 0x0000003b463b7221 */ /* 0x000fe20000000000 */
[----:B------:R-:W-:Y:S01]  /*4010*/  FADD R9, RZ, R9 ;  /* 0x00000009ff097221 */ /* 0x000fe20000000000 */
[----:B------:R-:W-:Y:S01]  /*4020*/  FADD R2, RZ, R2 ;  /* 0x00000002ff027221 */ /* 0x000fe20000000000 */
[----:B------:R-:W-:Y:S01]  /*4030*/  FADD R0, RZ, R0 ;  /* 0x00000000ff007221 */ /* 0x000fe20000000000 */
[----:B------:R-:W-:Y:S01]  /*4040*/  FADD R59, RZ, R59 ;  /* 0x0000003bff3b7221 */ /* 0x000fe20000000000 */
[----:B------:R-:W-:Y:S01]  /*4050*/  FADD R57, RZ, R57 ;  /* 0x00000039ff397221 */ /* 0x000fe20000000000 */
[----:B------:R-:W-:Y:S01]  /*4060*/  FADD R34, R41, R34 ;  /* 0x0000002229227221 */ /* 0x000fe20000000000 */
[----:B------:R-:W-:Y:S01]  /*4070*/  FADD R37, R42, R37 ;  /* 0x000000252a257221 */ /* 0x000fe20000000000 */
[----:B------:R-:W-:Y:S01]  /*4080*/  FADD R32, R33, R32 ;  /* 0x0000002021207221 */ /* 0x000fe20000000000 */
[----:B------:R-:W-:Y:S01]  /*4090*/  FADD R3, R3, R24 ;  /* 0x0000001803037221 */ /* 0x000fe20000000000 */
[----:B------:R-:W-:Y:S01]  /*40a0*/  FADD R7, R7, R26 ;  /* 0x0000001a07077221 */ /* 0x000fe20000000000 */
[----:B0-----:R-:W-:Y:S01]  /*40b0*/  FADD R40, R12, R9 ;  /* 0x000000090c287221 */ /* 0x001fe20000000000 */
[----:B------:R-:W-:Y:S01]  /*40c0*/  FADD R43, R15, R2 ;  /* 0x000000020f2b7221 */ /* 0x000fe20000000000 */
[----:B------:R-:W-:Y:S01]  /*40d0*/  FADD R41, R13, R0 ;  /* 0x000000000d297221 */ /* 0x000fe20000000000 */
        /* <DEDUP_REMOVED lines=8> */
[----:B-1----:R-:W-:Y:S01]  /*4160*/  FADD R28, R28, R37 ;  /* 0x000000251c1c7221 */ /* 0x002fe20000000000 */
[----:B------:R-:W-:Y:S01]  /*4170*/  FADD R30, R30, R9 ;  /* 0x000000091e1e7221 */ /* 0x000fe20000000000 */
[----:B------:R-:W-:Y:S01]  /*4180*/  FADD R29, R29, R0 ;  /* 0x000000001d1d7221 */ /* 0x000fe20000000000 */
[----:B------:R-:W-:Y:S01]  /*4190*/  FADD R31, R31, R2 ;  /* 0x000000021f1f7221 */ /* 0x000fe20000000000 */
[----:B------:R-:W-:Y:S06]  /*41a0*/  BAR.SYNC 0x0 ;  /* 0x0000000000007b1d */ /* 0x000fec0000000000 */
[----:B------:R-:W-:Y:S01]  /*41b0*/  STS.128 [R6.X4+0x10], R16 ;  /* 0x0000101006007388 */ /* 0x000fe20000004c00 */
[----:B------:R-:W-:-:S03]  /*41c0*/  SHF.L.U32 R0, R4, 0x2, RZ ;  /* 0x0000000204007819 */ /* 0x000fc600000006ff */
[----:B------:R-:W-:Y:S01]  /*41d0*/  STS.128 [R6.X4], R20 ;  /* 0x0000001406007388 */ /* 0x000fe20000004c00 */
[----:B------:R-:W-:-:S03]  /*41e0*/  LOP3.LUT R0, R0, 0xfc, RZ, 0xc0, !PT ;  /* 0x000000fc00007812 */ /* 0x000fc600078ec0ff */
[----:B------:R-:W-:Y:S06]  /*41f0*/  BAR.SYNC 0x0 ;  /* 0x0000000000007b1d */ /* 0x000fec0000000000 */
[----:B------:R-:W0:Y:S04]  /*4200*/  LDS.128 R24, [R10.X4] ;  /* 0x000000000a187984 */ /* 0x000e280000004c00 */
[----:B------:R-:W1:Y:S04]  /*4210*/  LDS.128 R12, [R10.X4+0x1080] ;  /* 0x001080000a0c7984 */ /* 0x000e680000004c00 */
[----:B------:R-:W-:Y:S06]  /*4220*/  BAR.SYNC 0x0 ;  /* 0x0000000000007b1d */ /* 0x000fec0000000000 */
[----:B------:R-:W-:Y:S04]  /*4230*/  STS.128 [R6.X4+0x10], R40 ;  /* 0x0000102806007388 */ /* 0x000fe80000004c00 */
[----:B------:R-:W-:Y:S01]  /*4240*/  STS.128 [R6.X4], R28 ;  /* 0x0000001c06007388 */ /* 0x000fe20000004c00 */
[----:B------:R-:W-:-:S03]  /*4250*/  PRMT R0, R0, 0x6540, R5 ;  /* 0x0000654000007816 */ /* 0x000fc60000000005 */
[----:B------:R-:W-:Y:S06]  /*4260*/  BAR.SYNC 0x0 ;  /* 0x0000000000007b1d */ /* 0x000fec0000000000 */
[----:B------:R-:W2:Y:S01]  /*4270*/  LDS.128 R16, [R10.X4] ;  /* 0x000000000a107984 */ /* 0x000ea20000004c00 */
[----:B------:R-:W-:Y:S02]  /*4280*/  SHF.R.S32.HI R3, RZ, 0x1f, R0 ;  /* 0x0000001fff037819 */ /* 0x000fe40000011400 */
[----:B------:R-:W-:Y:S02]  /*4290*/  SHF.R.U32.HI R4, RZ, 0x6, R4 ;  /* 0x00000006ff047819 */ /* 0x000fe40000011604 */
[----:B------:R-:W-:-:S02]  /*42a0*/  LEA.HI R5, R3, R0, RZ, 0x9 ;  /* 0x0000000003057211 */ /* 0x000fc400078f48ff */
[----:B------:R-:W-:-:S03]  /*42b0*/  SGXT.U32 R3, R4, 0x2 ;  /* 0x000000020403781a */ /* 0x000fc60000000000 */
[C---:B------:R-:W-:Y:S01]  /*42c0*/  IMAD.SHL.U32 R4, R5.reuse, 0x100, RZ ;  /* 0x0000010005047824 */ /* 0x040fe200078e00ff */
[----:B------:R-:W-:Y:S02]  /*42d0*/  LOP3.LUT R9, R5, 0xfffffe00, RZ, 0xc0, !PT ;  /* 0xfffffe0005097812 */ /* 0x000fe400078ec0ff */
[----:B------:R-:W-:Y:S02]  /*42e0*/  LOP3.LUT R2, R8, R3, RZ, 0xfc, !PT ;  /* 0x0000000308027212 */ /* 0x000fe400078efcff */
[----:B------:R-:W-:Y:S02]  /*42f0*/  LOP3.LUT R7, R4, 0xfffe0000, RZ, 0xc0, !PT ;  /* 0xfffe000004077812 */ /* 0x000fe400078ec0ff */
[C-C-:B------:R-:W-:Y:S02]  /*4300*/  LOP3.LUT R4, R8.reuse, 0x4, R3.reuse, 0xfe, !PT ;  /* 0x0000000408047812 */ /* 0x140fe400078efe03 */
[C-C-:B------:R-:W-:Y:S02]  /*4310*/  LOP3.LUT R5, R8.reuse, 0x8, R3.reuse, 0xfe, !PT ;  /* 0x0000000808057812 */ /* 0x140fe400078efe03 */
[----:B------:R-:W-:-:S02]  /*4320*/  LOP3.LUT R8, R8, 0xc, R3, 0xfe, !PT ;  /* 0x0000000c08087812 */ /* 0x000fc400078efe03 */
[----:B------:R-:W-:Y:S02]  /*4330*/  IADD3 R9, R7, R0, -R9 ;  /* 0x0000000007097210 */ /* 0x000fe40007ffe809 */
[----:B------:R-:W-:Y:S02]  /*4340*/  ISETP.GE.AND P1, PT, R2, 0x100, PT ;  /* 0x000001000200780c */ /* 0x000fe40003f26270 */
[----:B------:R-:W-:Y:S02]  /*4350*/  ISETP.GE.AND P2, PT, R4, 0x100, PT ;  /* 0x000001000400780c */ /* 0x000fe40003f46270 */
[C---:B------:R-:W-:Y:S01]  /*4360*/  ISETP.GE.AND P3, PT, R5.reuse, 0x100, PT ;  /* 0x000001000500780c */ /* 0x040fe20003f66270 */
[----:B------:R-:W-:Y:S01]  /*4370*/  IMAD.MOV.U32 R11, RZ, RZ, 0x4 ;  /* 0x00000004ff0b7424 */ /* 0x000fe200078e00ff */
[----:B------:R-:W-:Y:S01]  /*4380*/  ISETP.GE.AND P0, PT, R8, 0x100, PT ;  /* 0x000001000800780c */ /* 0x000fe20003f06270 */
[--C-:B------:R-:W-:Y:S01]  /*4390*/  IMAD R2, R2, 0x200, R9.reuse ;  /* 0x0000020002027824 */ /* 0x100fe200078e0209 */
[----:B------:R-:W-:Y:S01]  /*43a0*/  LEA R4, R4, R9, 0x9 ;  /* 0x0000000904047211 */ /* 0x000fe200078e48ff */
[----:B------:R-:W-:-:S02]  /*43b0*/  IMAD R6, R5, 0x200, R9 ;  /* 0x0000020005067824 */ /* 0x000fc400078e0209 */
[----:B------:R-:W-:-:S04]  /*43c0*/  IMAD.WIDE R2, R2, R11, c[0x0][0x178] ;  /* 0x00005e0002027625 */ /* 0x000fc800078e020b */
[-C--:B------:R-:W-:Y:S01]  /*43d0*/  IMAD.WIDE R4, R4, R11.reuse, c[0x0][0x178] ;  /* 0x00005e0004047625 */ /* 0x080fe200078e020b */
[----:B0-----:R0:W-:Y:S03]  /*43e0*/  @!P1 STG.E.128 [R2.64], R24 ;  /* 0x0000001802009986 */ /* 0x0011e6000c101d04 */
[----:B------:R-:W-:Y:S01]  /*43f0*/  IMAD.WIDE R6, R6, R11, c[0x0][0x178] ;  /* 0x00005e0006067625 */ /* 0x000fe200078e020b */
[----:B-1----:R0:W-:Y:S04]  /*4400*/  @!P2 STG.E.128 [R4.64], R12 ;  /* 0x0000000c0400a986 */ /* 0x0021e8000c101d04 */
[----:B--2---:R0:W-:Y:S01]  /*4410*/  @!P3 STG.E.128 [R6.64], R16 ;  /* 0x000000100600b986 */ /* 0x0041e2000c101d04 */
[----:B------:R-:W-:Y:S05]  /*4420*/  @P0 EXIT ;  /* 0x000000000000094d */ /* 0x000fea0003800000 */
[----:B0-----:R-:W0:Y:S01]  /*4430*/  LDS.128 R4, [R10.X4+0x1080] ;  /* 0x001080000a047984 */ /* 0x001e220000004c00 */
[----:B------:R-:W-:-:S04]  /*4440*/  IMAD R2, R8, 0x200, R9 ;  /* 0x0000020008027824 */ /* 0x000fc800078e0209 */
[----:B------:R-:W-:-:S05]  /*4450*/  IMAD.WIDE R2, R2, R11, c[0x0][0x178] ;  /* 0x00005e0002027625 */ /* 0x000fca00078e020b */
[----:B0-----:R-:W-:Y:S01]  /*4460*/  STG.E.128 [R2.64], R4 ;  /* 0x0000000402007986 */ /* 0x001fe2000c101d04 */
[----:B------:R-:W-:Y:S05]  /*4470*/  EXIT ;  /* 0x000000000000794d */ /* 0x000fea0003800000 */
.L_x_0:
[----:B------:R-:W-:-:S00]  /*4480*/  BRA `(.L_x_0) ;  /* 0xfffffff000007947 */ /* 0x000fc0000383ffff */
[----:B------:R-:W-:-:S00]  /*4490*/  NOP ;  /* 0x0000000000007918 */ /* 0x000fc00000000000 */
        /* <DEDUP_REMOVED lines=14> */
.L_x_1:


//--------------------- .nv.shared.triton__0d1d2d3d4de5de --------------------------
	.section	.nv.shared.triton__0d1d2d3d4de5de,"aw",@nobits
	.align	16
